//
// Generated by NVIDIA NVVM Compiler
//
// Compiler Build ID: CL-36424714
// Cuda compilation tools, release 13.0, V13.0.88
// Based on NVVM 20.0.0
//

.version 9.0
.target sm_100
.address_size 64

	// .globl	_Z17layer_norm_kernelPKfPfiif

.visible .entry _Z17layer_norm_kernelPKfPfiif(
	.param .u64 .ptr .align 1 _Z17layer_norm_kernelPKfPfiif_param_0,
	.param .u64 .ptr .align 1 _Z17layer_norm_kernelPKfPfiif_param_1,
	.param .u32 _Z17layer_norm_kernelPKfPfiif_param_2,
	.param .u32 _Z17layer_norm_kernelPKfPfiif_param_3,
	.param .f32 _Z17layer_norm_kernelPKfPfiif_param_4
)
{
	.reg .pred 	%p<29>;
	.reg .b32 	%r<100>;
	.reg .b32 	%f<288>;
	.reg .b64 	%rd<37>;

	ld.param.u64 	%rd7, [_Z17layer_norm_kernelPKfPfiif_param_0];
	ld.param.u64 	%rd8, [_Z17layer_norm_kernelPKfPfiif_param_1];
	ld.param.u32 	%r66, [_Z17layer_norm_kernelPKfPfiif_param_2];
	ld.param.u32 	%r65, [_Z17layer_norm_kernelPKfPfiif_param_3];
	ld.param.f32 	%f30, [_Z17layer_norm_kernelPKfPfiif_param_4];
	cvta.to.global.u64 	%rd1, %rd8;
	cvta.to.global.u64 	%rd2, %rd7;
	mov.u32 	%r67, %ctaid.x;
	mov.u32 	%r68, %ntid.x;
	mov.u32 	%r69, %tid.x;
	mad.lo.s32 	%r1, %r67, %r68, %r69;
	setp.ge.s32 	%p1, %r1, %r66;
	@%p1 bra 	$L__BB0_40;
	setp.lt.s32 	%p2, %r65, 1;
	mov.f32 	%f278, 0f00000000;
	@%p2 bra 	$L__BB0_14;
	mul.lo.s32 	%r2, %r65, %r1;
	and.b32  	%r3, %r65, 15;
	setp.lt.u32 	%p3, %r65, 16;
	mov.f32 	%f278, 0f00000000;
	mov.b32 	%r82, 0;
	@%p3 bra 	$L__BB0_5;
	and.b32  	%r82, %r65, 2147483632;
	neg.s32 	%r80, %r82;
	add.s64 	%rd3, %rd2, 32;
	mov.f32 	%f278, 0f00000000;
	mov.u32 	%r79, %r2;
$L__BB0_4:
	.pragma "nounroll";
	mul.wide.s32 	%rd9, %r79, 4;
	add.s64 	%rd10, %rd3, %rd9;
	ld.global.f32 	%f35, [%rd10+-32];
	add.f32 	%f36, %f278, %f35;
	ld.global.f32 	%f37, [%rd10+-28];
	add.f32 	%f38, %f36, %f37;
	ld.global.f32 	%f39, [%rd10+-24];
	add.f32 	%f40, %f38, %f39;
	ld.global.f32 	%f41, [%rd10+-20];
	add.f32 	%f42, %f40, %f41;
	ld.global.f32 	%f43, [%rd10+-16];
	add.f32 	%f44, %f42, %f43;
	ld.global.f32 	%f45, [%rd10+-12];
	add.f32 	%f46, %f44, %f45;
	ld.global.f32 	%f47, [%rd10+-8];
	add.f32 	%f48, %f46, %f47;
	ld.global.f32 	%f49, [%rd10+-4];
	add.f32 	%f50, %f48, %f49;
	ld.global.f32 	%f51, [%rd10];
	add.f32 	%f52, %f50, %f51;
	ld.global.f32 	%f53, [%rd10+4];
	add.f32 	%f54, %f52, %f53;
	ld.global.f32 	%f55, [%rd10+8];
	add.f32 	%f56, %f54, %f55;
	ld.global.f32 	%f57, [%rd10+12];
	add.f32 	%f58, %f56, %f57;
	ld.global.f32 	%f59, [%rd10+16];
	add.f32 	%f60, %f58, %f59;
	ld.global.f32 	%f61, [%rd10+20];
	add.f32 	%f62, %f60, %f61;
	ld.global.f32 	%f63, [%rd10+24];
	add.f32 	%f64, %f62, %f63;
	ld.global.f32 	%f65, [%rd10+28];
	add.f32 	%f278, %f64, %f65;
	add.s32 	%r80, %r80, 16;
	add.s32 	%r79, %r79, 16;
	setp.ne.s32 	%p4, %r80, 0;
	@%p4 bra 	$L__BB0_4;
$L__BB0_5:
	setp.eq.s32 	%p5, %r3, 0;
	@%p5 bra 	$L__BB0_14;
	and.b32  	%r11, %r65, 7;
	setp.lt.u32 	%p6, %r3, 8;
	@%p6 bra 	$L__BB0_8;
	add.s32 	%r71, %r82, %r2;
	mul.wide.s32 	%rd11, %r71, 4;
	add.s64 	%rd12, %rd2, %rd11;
	ld.global.f32 	%f67, [%rd12];
	add.f32 	%f68, %f278, %f67;
	ld.global.f32 	%f69, [%rd12+4];
	add.f32 	%f70, %f68, %f69;
	ld.global.f32 	%f71, [%rd12+8];
	add.f32 	%f72, %f70, %f71;
	ld.global.f32 	%f73, [%rd12+12];
	add.f32 	%f74, %f72, %f73;
	ld.global.f32 	%f75, [%rd12+16];
	add.f32 	%f76, %f74, %f75;
	ld.global.f32 	%f77, [%rd12+20];
	add.f32 	%f78, %f76, %f77;
	ld.global.f32 	%f79, [%rd12+24];
	add.f32 	%f80, %f78, %f79;
	ld.global.f32 	%f81, [%rd12+28];
	add.f32 	%f278, %f80, %f81;
	add.s32 	%r82, %r82, 8;
$L__BB0_8:
	setp.eq.s32 	%p7, %r11, 0;
	@%p7 bra 	$L__BB0_14;
	and.b32  	%r14, %r65, 3;
	setp.lt.u32 	%p8, %r11, 4;
	@%p8 bra 	$L__BB0_11;
	add.s32 	%r72, %r82, %r2;
	mul.wide.s32 	%rd13, %r72, 4;
	add.s64 	%rd14, %rd2, %rd13;
	ld.global.f32 	%f83, [%rd14];
	add.f32 	%f84, %f278, %f83;
	ld.global.f32 	%f85, [%rd14+4];
	add.f32 	%f86, %f84, %f85;
	ld.global.f32 	%f87, [%rd14+8];
	add.f32 	%f88, %f86, %f87;
	ld.global.f32 	%f89, [%rd14+12];
	add.f32 	%f278, %f88, %f89;
	add.s32 	%r82, %r82, 4;
$L__BB0_11:
	setp.eq.s32 	%p9, %r14, 0;
	@%p9 bra 	$L__BB0_14;
	add.s32 	%r85, %r82, %r2;
	neg.s32 	%r84, %r14;
$L__BB0_13:
	.pragma "nounroll";
	mul.wide.s32 	%rd15, %r85, 4;
	add.s64 	%rd16, %rd2, %rd15;
	ld.global.f32 	%f90, [%rd16];
	add.f32 	%f278, %f278, %f90;
	add.s32 	%r85, %r85, 1;
	add.s32 	%r84, %r84, 1;
	setp.ne.s32 	%p10, %r84, 0;
	@%p10 bra 	$L__BB0_13;
$L__BB0_14:
	setp.lt.s32 	%p11, %r65, 1;
	cvt.rn.f32.s32 	%f14, %r65;
	div.rn.f32 	%f15, %f278, %f14;
	mov.f32 	%f287, 0f00000000;
	@%p11 bra 	$L__BB0_27;
	mul.lo.s32 	%r23, %r65, %r1;
	and.b32  	%r24, %r65, 15;
	setp.lt.u32 	%p12, %r65, 16;
	mov.f32 	%f287, 0f00000000;
	mov.b32 	%r89, 0;
	@%p12 bra 	$L__BB0_18;
	and.b32  	%r89, %r65, 2147483632;
	neg.s32 	%r87, %r89;
	add.s64 	%rd4, %rd2, 32;
	mov.f32 	%f287, 0f00000000;
	mov.u32 	%r86, %r23;
$L__BB0_17:
	.pragma "nounroll";
	mul.wide.s32 	%rd17, %r86, 4;
	add.s64 	%rd18, %rd4, %rd17;
	ld.global.f32 	%f95, [%rd18+-32];
	sub.f32 	%f96, %f95, %f15;
	fma.rn.f32 	%f97, %f96, %f96, %f287;
	ld.global.f32 	%f98, [%rd18+-28];
	sub.f32 	%f99, %f98, %f15;
	fma.rn.f32 	%f100, %f99, %f99, %f97;
	ld.global.f32 	%f101, [%rd18+-24];
	sub.f32 	%f102, %f101, %f15;
	fma.rn.f32 	%f103, %f102, %f102, %f100;
	ld.global.f32 	%f104, [%rd18+-20];
	sub.f32 	%f105, %f104, %f15;
	fma.rn.f32 	%f106, %f105, %f105, %f103;
	ld.global.f32 	%f107, [%rd18+-16];
	sub.f32 	%f108, %f107, %f15;
	fma.rn.f32 	%f109, %f108, %f108, %f106;
	ld.global.f32 	%f110, [%rd18+-12];
	sub.f32 	%f111, %f110, %f15;
	fma.rn.f32 	%f112, %f111, %f111, %f109;
	ld.global.f32 	%f113, [%rd18+-8];
	sub.f32 	%f114, %f113, %f15;
	fma.rn.f32 	%f115, %f114, %f114, %f112;
	ld.global.f32 	%f116, [%rd18+-4];
	sub.f32 	%f117, %f116, %f15;
	fma.rn.f32 	%f118, %f117, %f117, %f115;
	ld.global.f32 	%f119, [%rd18];
	sub.f32 	%f120, %f119, %f15;
	fma.rn.f32 	%f121, %f120, %f120, %f118;
	ld.global.f32 	%f122, [%rd18+4];
	sub.f32 	%f123, %f122, %f15;
	fma.rn.f32 	%f124, %f123, %f123, %f121;
	ld.global.f32 	%f125, [%rd18+8];
	sub.f32 	%f126, %f125, %f15;
	fma.rn.f32 	%f127, %f126, %f126, %f124;
	ld.global.f32 	%f128, [%rd18+12];
	sub.f32 	%f129, %f128, %f15;
	fma.rn.f32 	%f130, %f129, %f129, %f127;
	ld.global.f32 	%f131, [%rd18+16];
	sub.f32 	%f132, %f131, %f15;
	fma.rn.f32 	%f133, %f132, %f132, %f130;
	ld.global.f32 	%f134, [%rd18+20];
	sub.f32 	%f135, %f134, %f15;
	fma.rn.f32 	%f136, %f135, %f135, %f133;
	ld.global.f32 	%f137, [%rd18+24];
	sub.f32 	%f138, %f137, %f15;
	fma.rn.f32 	%f139, %f138, %f138, %f136;
	ld.global.f32 	%f140, [%rd18+28];
	sub.f32 	%f141, %f140, %f15;
	fma.rn.f32 	%f287, %f141, %f141, %f139;
	add.s32 	%r87, %r87, 16;
	add.s32 	%r86, %r86, 16;
	setp.ne.s32 	%p13, %r87, 0;
	@%p13 bra 	$L__BB0_17;
$L__BB0_18:
	setp.eq.s32 	%p14, %r24, 0;
	@%p14 bra 	$L__BB0_27;
	and.b32  	%r32, %r65, 7;
	setp.lt.u32 	%p15, %r24, 8;
	@%p15 bra 	$L__BB0_21;
	add.s32 	%r74, %r89, %r23;
	mul.wide.s32 	%rd19, %r74, 4;
	add.s64 	%rd20, %rd2, %rd19;
	ld.global.f32 	%f143, [%rd20];
	sub.f32 	%f144, %f143, %f15;
	fma.rn.f32 	%f145, %f144, %f144, %f287;
	ld.global.f32 	%f146, [%rd20+4];
	sub.f32 	%f147, %f146, %f15;
	fma.rn.f32 	%f148, %f147, %f147, %f145;
	ld.global.f32 	%f149, [%rd20+8];
	sub.f32 	%f150, %f149, %f15;
	fma.rn.f32 	%f151, %f150, %f150, %f148;
	ld.global.f32 	%f152, [%rd20+12];
	sub.f32 	%f153, %f152, %f15;
	fma.rn.f32 	%f154, %f153, %f153, %f151;
	ld.global.f32 	%f155, [%rd20+16];
	sub.f32 	%f156, %f155, %f15;
	fma.rn.f32 	%f157, %f156, %f156, %f154;
	ld.global.f32 	%f158, [%rd20+20];
	sub.f32 	%f159, %f158, %f15;
	fma.rn.f32 	%f160, %f159, %f159, %f157;
	ld.global.f32 	%f161, [%rd20+24];
	sub.f32 	%f162, %f161, %f15;
	fma.rn.f32 	%f163, %f162, %f162, %f160;
	ld.global.f32 	%f164, [%rd20+28];
	sub.f32 	%f165, %f164, %f15;
	fma.rn.f32 	%f287, %f165, %f165, %f163;
	add.s32 	%r89, %r89, 8;
$L__BB0_21:
	setp.eq.s32 	%p16, %r32, 0;
	@%p16 bra 	$L__BB0_27;
	and.b32  	%r35, %r65, 3;
	setp.lt.u32 	%p17, %r32, 4;
	@%p17 bra 	$L__BB0_24;
	add.s32 	%r75, %r89, %r23;
	mul.wide.s32 	%rd21, %r75, 4;
	add.s64 	%rd22, %rd2, %rd21;
	ld.global.f32 	%f167, [%rd22];
	sub.f32 	%f168, %f167, %f15;
	fma.rn.f32 	%f169, %f168, %f168, %f287;
	ld.global.f32 	%f170, [%rd22+4];
	sub.f32 	%f171, %f170, %f15;
	fma.rn.f32 	%f172, %f171, %f171, %f169;
	ld.global.f32 	%f173, [%rd22+8];
	sub.f32 	%f174, %f173, %f15;
	fma.rn.f32 	%f175, %f174, %f174, %f172;
	ld.global.f32 	%f176, [%rd22+12];
	sub.f32 	%f177, %f176, %f15;
	fma.rn.f32 	%f287, %f177, %f177, %f175;
	add.s32 	%r89, %r89, 4;
$L__BB0_24:
	setp.eq.s32 	%p18, %r35, 0;
	@%p18 bra 	$L__BB0_27;
	add.s32 	%r92, %r89, %r23;
	neg.s32 	%r91, %r35;
$L__BB0_26:
	.pragma "nounroll";
	mul.wide.s32 	%rd23, %r92, 4;
	add.s64 	%rd24, %rd2, %rd23;
	ld.global.f32 	%f178, [%rd24];
	sub.f32 	%f179, %f178, %f15;
	fma.rn.f32 	%f287, %f179, %f179, %f287;
	add.s32 	%r92, %r92, 1;
	add.s32 	%r91, %r91, 1;
	setp.ne.s32 	%p19, %r91, 0;
	@%p19 bra 	$L__BB0_26;
$L__BB0_27:
	setp.lt.s32 	%p20, %r65, 1;
	div.rn.f32 	%f180, %f287, %f14;
	add.f32 	%f181, %f30, %f180;
	sqrt.rn.f32 	%f182, %f181;
	rcp.rn.f32 	%f29, %f182;
	@%p20 bra 	$L__BB0_40;
	mul.lo.s32 	%r44, %r65, %r1;
	and.b32  	%r45, %r65, 15;
	setp.lt.u32 	%p21, %r65, 16;
	mov.b32 	%r96, 0;
	@%p21 bra 	$L__BB0_31;
	and.b32  	%r96, %r65, 2147483632;
	neg.s32 	%r94, %r96;
	add.s64 	%rd5, %rd2, 32;
	add.s64 	%rd6, %rd1, 32;
	mov.u32 	%r93, %r44;
$L__BB0_30:
	.pragma "nounroll";
	mul.wide.s32 	%rd25, %r93, 4;
	add.s64 	%rd26, %rd5, %rd25;
	add.s64 	%rd27, %rd6, %rd25;
	ld.global.f32 	%f183, [%rd26+-32];
	sub.f32 	%f184, %f183, %f15;
	mul.f32 	%f185, %f29, %f184;
	st.global.f32 	[%rd27+-32], %f185;
	ld.global.f32 	%f186, [%rd26+-28];
	sub.f32 	%f187, %f186, %f15;
	mul.f32 	%f188, %f29, %f187;
	st.global.f32 	[%rd27+-28], %f188;
	ld.global.f32 	%f189, [%rd26+-24];
	sub.f32 	%f190, %f189, %f15;
	mul.f32 	%f191, %f29, %f190;
	st.global.f32 	[%rd27+-24], %f191;
	ld.global.f32 	%f192, [%rd26+-20];
	sub.f32 	%f193, %f192, %f15;
	mul.f32 	%f194, %f29, %f193;
	st.global.f32 	[%rd27+-20], %f194;
	ld.global.f32 	%f195, [%rd26+-16];
	sub.f32 	%f196, %f195, %f15;
	mul.f32 	%f197, %f29, %f196;
	st.global.f32 	[%rd27+-16], %f197;
	ld.global.f32 	%f198, [%rd26+-12];
	sub.f32 	%f199, %f198, %f15;
	mul.f32 	%f200, %f29, %f199;
	st.global.f32 	[%rd27+-12], %f200;
	ld.global.f32 	%f201, [%rd26+-8];
	sub.f32 	%f202, %f201, %f15;
	mul.f32 	%f203, %f29, %f202;
	st.global.f32 	[%rd27+-8], %f203;
	ld.global.f32 	%f204, [%rd26+-4];
	sub.f32 	%f205, %f204, %f15;
	mul.f32 	%f206, %f29, %f205;
	st.global.f32 	[%rd27+-4], %f206;
	ld.global.f32 	%f207, [%rd26];
	sub.f32 	%f208, %f207, %f15;
	mul.f32 	%f209, %f29, %f208;
	st.global.f32 	[%rd27], %f209;
	ld.global.f32 	%f210, [%rd26+4];
	sub.f32 	%f211, %f210, %f15;
	mul.f32 	%f212, %f29, %f211;
	st.global.f32 	[%rd27+4], %f212;
	ld.global.f32 	%f213, [%rd26+8];
	sub.f32 	%f214, %f213, %f15;
	mul.f32 	%f215, %f29, %f214;
	st.global.f32 	[%rd27+8], %f215;
	ld.global.f32 	%f216, [%rd26+12];
	sub.f32 	%f217, %f216, %f15;
	mul.f32 	%f218, %f29, %f217;
	st.global.f32 	[%rd27+12], %f218;
	ld.global.f32 	%f219, [%rd26+16];
	sub.f32 	%f220, %f219, %f15;
	mul.f32 	%f221, %f29, %f220;
	st.global.f32 	[%rd27+16], %f221;
	ld.global.f32 	%f222, [%rd26+20];
	sub.f32 	%f223, %f222, %f15;
	mul.f32 	%f224, %f29, %f223;
	st.global.f32 	[%rd27+20], %f224;
	ld.global.f32 	%f225, [%rd26+24];
	sub.f32 	%f226, %f225, %f15;
	mul.f32 	%f227, %f29, %f226;
	st.global.f32 	[%rd27+24], %f227;
	ld.global.f32 	%f228, [%rd26+28];
	sub.f32 	%f229, %f228, %f15;
	mul.f32 	%f230, %f29, %f229;
	st.global.f32 	[%rd27+28], %f230;
	add.s32 	%r94, %r94, 16;
	add.s32 	%r93, %r93, 16;
	setp.ne.s32 	%p22, %r94, 0;
	@%p22 bra 	$L__BB0_30;
$L__BB0_31:
	setp.eq.s32 	%p23, %r45, 0;
	@%p23 bra 	$L__BB0_40;
	and.b32  	%r53, %r65, 7;
	setp.lt.u32 	%p24, %r45, 8;
	@%p24 bra 	$L__BB0_34;
	add.s32 	%r77, %r96, %r44;
	mul.wide.s32 	%rd28, %r77, 4;
	add.s64 	%rd29, %rd2, %rd28;
	ld.global.f32 	%f231, [%rd29];
	sub.f32 	%f232, %f231, %f15;
	mul.f32 	%f233, %f29, %f232;
	add.s64 	%rd30, %rd1, %rd28;
	st.global.f32 	[%rd30], %f233;
	ld.global.f32 	%f234, [%rd29+4];
	sub.f32 	%f235, %f234, %f15;
	mul.f32 	%f236, %f29, %f235;
	st.global.f32 	[%rd30+4], %f236;
	ld.global.f32 	%f237, [%rd29+8];
	sub.f32 	%f238, %f237, %f15;
	mul.f32 	%f239, %f29, %f238;
	st.global.f32 	[%rd30+8], %f239;
	ld.global.f32 	%f240, [%rd29+12];
	sub.f32 	%f241, %f240, %f15;
	mul.f32 	%f242, %f29, %f241;
	st.global.f32 	[%rd30+12], %f242;
	ld.global.f32 	%f243, [%rd29+16];
	sub.f32 	%f244, %f243, %f15;
	mul.f32 	%f245, %f29, %f244;
	st.global.f32 	[%rd30+16], %f245;
	ld.global.f32 	%f246, [%rd29+20];
	sub.f32 	%f247, %f246, %f15;
	mul.f32 	%f248, %f29, %f247;
	st.global.f32 	[%rd30+20], %f248;
	ld.global.f32 	%f249, [%rd29+24];
	sub.f32 	%f250, %f249, %f15;
	mul.f32 	%f251, %f29, %f250;
	st.global.f32 	[%rd30+24], %f251;
	ld.global.f32 	%f252, [%rd29+28];
	sub.f32 	%f253, %f252, %f15;
	mul.f32 	%f254, %f29, %f253;
	st.global.f32 	[%rd30+28], %f254;
	add.s32 	%r96, %r96, 8;
$L__BB0_34:
	setp.eq.s32 	%p25, %r53, 0;
	@%p25 bra 	$L__BB0_40;
	and.b32  	%r56, %r65, 3;
	setp.lt.u32 	%p26, %r53, 4;
	@%p26 bra 	$L__BB0_37;
	add.s32 	%r78, %r96, %r44;
	mul.wide.s32 	%rd31, %r78, 4;
	add.s64 	%rd32, %rd2, %rd31;
	ld.global.f32 	%f255, [%rd32];
	sub.f32 	%f256, %f255, %f15;
	mul.f32 	%f257, %f29, %f256;
	add.s64 	%rd33, %rd1, %rd31;
	st.global.f32 	[%rd33], %f257;
	ld.global.f32 	%f258, [%rd32+4];
	sub.f32 	%f259, %f258, %f15;
	mul.f32 	%f260, %f29, %f259;
	st.global.f32 	[%rd33+4], %f260;
	ld.global.f32 	%f261, [%rd32+8];
	sub.f32 	%f262, %f261, %f15;
	mul.f32 	%f263, %f29, %f262;
	st.global.f32 	[%rd33+8], %f263;
	ld.global.f32 	%f264, [%rd32+12];
	sub.f32 	%f265, %f264, %f15;
	mul.f32 	%f266, %f29, %f265;
	st.global.f32 	[%rd33+12], %f266;
	add.s32 	%r96, %r96, 4;
$L__BB0_37:
	setp.eq.s32 	%p27, %r56, 0;
	@%p27 bra 	$L__BB0_40;
	add.s32 	%r99, %r96, %r44;
	neg.s32 	%r98, %r56;
$L__BB0_39:
	.pragma "nounroll";
	mul.wide.s32 	%rd34, %r99, 4;
	add.s64 	%rd35, %rd1, %rd34;
	add.s64 	%rd36, %rd2, %rd34;
	ld.global.f32 	%f267, [%rd36];
	sub.f32 	%f268, %f267, %f15;
	mul.f32 	%f269, %f29, %f268;
	st.global.f32 	[%rd35], %f269;
	add.s32 	%r99, %r99, 1;
	add.s32 	%r98, %r98, 1;
	setp.ne.s32 	%p28, %r98, 0;
	@%p28 bra 	$L__BB0_39;
$L__BB0_40:
	ret;

}


// ===== COMPILED SASS (sm_100) =====

	.target	sm_100

	.elftype	@"ET_EXEC"


//--------------------- .note.nv.tkinfo           --------------------------
	.section	.note.nv.tkinfo,"",@"SHT_NOTE"
	.sectionflags	@"SHF_NOTE_NV_TKINFO"
	.tkinfo
        /*0018*/ 	.word	0x00000002
        /*0030*/ 	.string	""
        /*0030*/ 	.string	"ptxas"
        /*0030*/ 	.string	"Cuda compilation tools, release 13.0, V13.0.88"
        /*0030*/ 	.string	"Build cuda_13.0.r13.0/compiler.36424714_0"
        /*0030*/ 	.string	"-arch sm_100 -m 64 "



//--------------------- .note.nv.cuinfo           --------------------------
	.section	.note.nv.cuinfo,"",@"SHT_NOTE"
	.sectionflags	@"SHF_NOTE_NV_CUINFO"
        /*0018*/ 	.short	0x0002
        /*001a*/ 	.short	0x0064
        /*001c*/ 	.short	0x0082
	.zero		2


//--------------------- .nv.info                  --------------------------
	.section	.nv.info,"",@"SHT_CUDA_INFO"
	.align	4


	//----- nvinfo : EIATTR_REGCOUNT
	.align		4
        /*0000*/ 	.byte	0x04, 0x2f
        /*0002*/ 	.short	(.L_1 - .L_0)
	.align		4
.L_0:
        /*0004*/ 	.word	index@(_Z17layer_norm_kernelPKfPfiif)
        /*0008*/ 	.word	0x0000001f


	//----- nvinfo : EIATTR_FRAME_SIZE
	.align		4
.L_1:
        /*000c*/ 	.byte	0x04, 0x11
        /*000e*/ 	.short	(.L_3 - .L_2)
	.align		4
.L_2:
        /*0010*/ 	.word	index@($__internal_2_$__cuda_sm3x_div_rn_noftz_f32_slowpath)
        /*0014*/ 	.word	0x00000000


	//----- nvinfo : EIATTR_FRAME_SIZE
	.align		4
.L_3:
        /*0018*/ 	.byte	0x04, 0x11
        /*001a*/ 	.short	(.L_5 - .L_4)
	.align		4
.L_4:
        /*001c*/ 	.word	index@($__internal_1_$__cuda_sm20_sqrt_rn_f32_slowpath)
        /*0020*/ 	.word	0x00000000


	//----- nvinfo : EIATTR_FRAME_SIZE
	.align		4
.L_5:
        /*0024*/ 	.byte	0x04, 0x11
        /*0026*/ 	.short	(.L_7 - .L_6)
	.align		4
.L_6:
        /*0028*/ 	.word	index@($__internal_0_$__cuda_sm20_rcp_rn_f32_slowpath)
        /*002c*/ 	.word	0x00000000


	//----- nvinfo : EIATTR_FRAME_SIZE
	.align		4
.L_7:
        /*0030*/ 	.byte	0x04, 0x11
        /*0032*/ 	.short	(.L_9 - .L_8)
	.align		4
.L_8:
        /*0034*/ 	.word	index@(_Z17layer_norm_kernelPKfPfiif)
        /*0038*/ 	.word	0x00000000


	//----- nvinfo : EIATTR_MIN_STACK_SIZE
	.align		4
.L_9:
        /*003c*/ 	.byte	0x04, 0x12
        /*003e*/ 	.short	(.L_11 - .L_10)
	.align		4
.L_10:
        /*0040*/ 	.word	index@(_Z17layer_norm_kernelPKfPfiif)
        /*0044*/ 	.word	0x00000000
.L_11:


//--------------------- .nv.compat                --------------------------
	.section	.nv.compat,"",@"SHT_CUDA_COMPAT_INFO"
	.align	4
        /*0000*/ 	.byte	0x02, 0x09, 0x00, 0x00, 0x02, 0x02, 0x01, 0x00, 0x02, 0x05, 0x05, 0x00, 0x03, 0x07, 0x01, 0x01
        /*0010*/ 	.byte	0x02, 0x03, 0x00, 0x00, 0x02, 0x06, 0x01, 0x00, 0x04, 0x0b, 0x08, 0x00, 0x01, 0x00, 0x00, 0x00
        /*0020*/ 	.byte	0x00, 0x00, 0x00, 0x00


//--------------------- .nv.info._Z17layer_norm_kernelPKfPfiif --------------------------
	.section	.nv.info._Z17layer_norm_kernelPKfPfiif,"",@"SHT_CUDA_INFO"
	.sectionflags	@""
	.align	4


	//----- nvinfo : EIATTR_CUDA_API_VERSION
	.align		4
        /*0000*/ 	.byte	0x04, 0x37
        /*0002*/ 	.short	(.L_13 - .L_12)
.L_12:
        /*0004*/ 	.word	0x00000082


	//----- nvinfo : EIATTR_KPARAM_INFO
	.align		4
.L_13:
        /*0008*/ 	.byte	0x04, 0x17
        /*000a*/ 	.short	(.L_15 - .L_14)
.L_14:
        /*000c*/ 	.word	0x00000000
        /*0010*/ 	.short	0x0004
        /*0012*/ 	.short	0x0018
        /*0014*/ 	.byte	0x00, 0xf0, 0x11, 0x00


	//----- nvinfo : EIATTR_KPARAM_INFO
	.align		4
.L_15:
        /*0018*/ 	.byte	0x04, 0x17
        /*001a*/ 	.short	(.L_17 - .L_16)
.L_16:
        /*001c*/ 	.word	0x00000000
        /*0020*/ 	.short	0x0003
        /*0022*/ 	.short	0x0014
        /*0024*/ 	.byte	0x00, 0xf0, 0x11, 0x00


	//----- nvinfo : EIATTR_KPARAM_INFO
	.align		4
.L_17:
        /*0028*/ 	.byte	0x04, 0x17
        /*002a*/ 	.short	(.L_19 - .L_18)
.L_18:
        /*002c*/ 	.word	0x00000000
        /*0030*/ 	.short	0x0002
        /*0032*/ 	.short	0x0010
        /*0034*/ 	.byte	0x00, 0xf0, 0x11, 0x00


	//----- nvinfo : EIATTR_KPARAM_INFO
	.align		4
.L_19:
        /*0038*/ 	.byte	0x04, 0x17
        /*003a*/ 	.short	(.L_21 - .L_20)
.L_20:
        /*003c*/ 	.word	0x00000000
        /*0040*/ 	.short	0x0001
        /*0042*/ 	.short	0x0008
        /*0044*/ 	.byte	0x00, 0xf5, 0x21, 0x00


	//----- nvinfo : EIATTR_KPARAM_INFO
	.align		4
.L_21:
        /*0048*/ 	.byte	0x04, 0x17
        /*004a*/ 	.short	(.L_23 - .L_22)
.L_22:
        /*004c*/ 	.word	0x00000000
        /*0050*/ 	.short	0x0000
        /*0052*/ 	.short	0x0000
        /*0054*/ 	.byte	0x00, 0xf5, 0x21, 0x00


	//----- nvinfo : EIATTR_SPARSE_MMA_MASK
	.align		4
.L_23:
        /*0058*/ 	.byte	0x03, 0x50
        /*005a*/ 	.short	0x0000


	//----- nvinfo : EIATTR_MAXREG_COUNT
	.align		4
        /*005c*/ 	.byte	0x03, 0x1b
        /*005e*/ 	.short	0x00ff


	//----- nvinfo : EIATTR_MERCURY_ISA_VERSION
	.align		4
        /*0060*/ 	.byte	0x03, 0x5f
        /*0062*/ 	.short	0x0101


	//----- nvinfo : EIATTR_VRC_CTA_INIT_COUNT
	.align		4
        /*0064*/ 	.byte	0x02, 0x4a
	.zero		1
	.zero		1


	//----- nvinfo : EIATTR_EXIT_INSTR_OFFSETS
	.align		4
        /*0068*/ 	.byte	0x04, 0x1c
        /*006a*/ 	.short	(.L_25 - .L_24)


	//   ....[0]....
.L_24:
        /*006c*/ 	.word	0x00000070


	//   ....[1]....
        /*0070*/ 	.word	0x000013f0


	//   ....[2]....
        /*0074*/ 	.word	0x00001990


	//   ....[3]....
        /*0078*/ 	.word	0x00001c40


	//   ....[4]....
        /*007c*/ 	.word	0x00001df0


	//   ....[5]....
        /*0080*/ 	.word	0x00001ee0


	//----- nvinfo : EIATTR_CRS_STACK_SIZE
	.align		4
.L_25:
        /*0084*/ 	.byte	0x04, 0x1e
        /*0086*/ 	.short	(.L_27 - .L_26)
.L_26:
        /*0088*/ 	.word	0x00000000


	//----- nvinfo : EIATTR_CBANK_PARAM_SIZE
	.align		4
.L_27:
        /*008c*/ 	.byte	0x03, 0x19
        /*008e*/ 	.short	0x001c


	//----- nvinfo : EIATTR_PARAM_CBANK
	.align		4
        /*0090*/ 	.byte	0x04, 0x0a
        /*0092*/ 	.short	(.L_29 - .L_28)
	.align		4
.L_28:
        /*0094*/ 	.word	index@(.nv.constant0._Z17layer_norm_kernelPKfPfiif)
        /*0098*/ 	.short	0x0380
        /*009a*/ 	.short	0x001c


	//----- nvinfo : EIATTR_SW_WAR
	.align		4
.L_29:
        /*009c*/ 	.byte	0x04, 0x36
        /*009e*/ 	.short	(.L_31 - .L_30)
.L_30:
        /*00a0*/ 	.word	0x00000008
.L_31:


//--------------------- .nv.callgraph             --------------------------
	.section	.nv.callgraph,"",@"SHT_CUDA_CALLGRAPH"
	.align	4
	.sectionentsize	8
	.align		4
        /*0000*/ 	.word	0x00000000
	.align		4
        /*0004*/ 	.word	0xffffffff
	.align		4
        /*0008*/ 	.word	0x00000000
	.align		4
        /*000c*/ 	.word	0xfffffffe
	.align		4
        /*0010*/ 	.word	0x00000000
	.align		4
        /*0014*/ 	.word	0xfffffffd
	.align		4
        /*0018*/ 	.word	0x00000000
	.align		4
        /*001c*/ 	.word	0xfffffffc


//--------------------- .text._Z17layer_norm_kernelPKfPfiif --------------------------
	.section	.text._Z17layer_norm_kernelPKfPfiif,"ax",@progbits
	.align	128
        .global         _Z17layer_norm_kernelPKfPfiif
        .type           _Z17layer_norm_kernelPKfPfiif,@function
        .size           _Z17layer_norm_kernelPKfPfiif,(.L_x_46 - _Z17layer_norm_kernelPKfPfiif)
        .other          _Z17layer_norm_kernelPKfPfiif,@"STO_CUDA_ENTRY STV_DEFAULT"
_Z17layer_norm_kernelPKfPfiif:
.text._Z17layer_norm_kernelPKfPfiif:
[----:B------:R-:W-:Y:S01]  /*0000*/  LDC R1, c[0x0][0x37c] ;  /* 0x0000df00ff017b82 */ /* 0x000fe20000000800 */
[----:B------:R-:W0:Y:S07]  /*0010*/  S2R R3, SR_TID.X ;  /* 0x0000000000037919 */ /* 0x000e2e0000002100 */
[----:B------:R-:W0:Y:S01]  /*0020*/  S2UR UR4, SR_CTAID.X ;  /* 0x00000000000479c3 */ /* 0x000e220000002500 */
[----:B------:R-:W1:Y:S07]  /*0030*/  LDCU UR5, c[0x0][0x390] ;  /* 0x00007200ff0577ac */ /* 0x000e6e0008000800 */
[----:B------:R-:W0:Y:S02]  /*0040*/  LDC R4, c[0x0][0x360] ;  /* 0x0000d800ff047b82 */ /* 0x000e240000000800 */
[----:B0-----:R-:W-:-:S05]  /*0050*/  IMAD R4, R4, UR4, R3 ;  /* 0x0000000404047c24 */ /* 0x001fca000f8e0203 */
[----:B-1----:R-:W-:-:S13]  /*0060*/  ISETP.GE.AND P0, PT, R4, UR5, PT ;  /* 0x0000000504007c0c */ /* 0x002fda000bf06270 */
[----:B------:R-:W-:Y:S05]  /*0070*/  @P0 EXIT ;  /* 0x000000000000094d */ /* 0x000fea0003800000 */
[----:B------:R-:W0:Y:S01]  /*0080*/  LDCU UR10, c[0x0][0x394] ;  /* 0x00007280ff0a77ac */ /* 0x000e220008000800 */
[----:B------:R-:W-:Y:S01]  /*0090*/  HFMA2 R3, -RZ, RZ, 0, 0 ;  /* 0x00000000ff037431 */ /* 0x000fe200000001ff */
[----:B------:R-:W1:Y:S01]  /*00a0*/  LDCU.64 UR12, c[0x0][0x358] ;  /* 0x00006b00ff0c77ac */ /* 0x000e620008000a00 */
[----:B0-----:R-:W-:-:S09]  /*00b0*/  UISETP.GE.AND UP0, UPT, UR10, 0x1, UPT ;  /* 0x000000010a00788c */ /* 0x001fd2000bf06270 */
[----:B-1----:R-:W-:Y:S05]  /*00c0*/  BRA.U !UP0, `(.L_x_0) ;  /* 0x0000000508a87547 */ /* 0x002fea000b800000 */
[----:B------:R-:W-:Y:S02]  /*00d0*/  UISETP.GE.U32.AND UP2, UPT, UR10, 0x10, UPT ;  /* 0x000000100a00788c */ /* 0x000fe4000bf46070 */
[----:B------:R-:W-:Y:S01]  /*00e0*/  IMAD R0, R4, UR10, RZ ;  /* 0x0000000a04007c24 */ /* 0x000fe2000f8e02ff */
[----:B------:R-:W-:Y:S01]  /*00f0*/  ULOP3.LUT UR8, UR10, 0xf, URZ, 0xc0, !UPT ;  /* 0x0000000f0a087892 */ /* 0x000fe2000f8ec0ff */
[----:B------:R-:W-:Y:S01]  /*0100*/  MOV R3, RZ ;  /* 0x000000ff00037202 */ /* 0x000fe20000000f00 */
[----:B------:R-:W-:Y:S02]  /*0110*/  UMOV UR4, URZ ;  /* 0x000000ff00047c82 */ /* 0x000fe40008000000 */
[----:B------:R-:W-:Y:S02]  /*0120*/  UISETP.NE.AND UP1, UPT, UR8, URZ, UPT ;  /* 0x000000ff0800728c */ /* 0x000fe4000bf25270 */
[----:B------:R-:W-:Y:S09]  /*0130*/  BRA.U !UP2, `(.L_x_1) ;  /* 0x000000010ab87547 */ /* 0x000ff2000b800000 */
[----:B------:R-:W0:Y:S01]  /*0140*/  LDCU.64 UR6, c[0x0][0x380] ;  /* 0x00007000ff0677ac */ /* 0x000e220008000a00 */
[----:B------:R-:W-:Y:S02]  /*0150*/  MOV R3, RZ ;  /* 0x000000ff00037202 */ /* 0x000fe40000000f00 */
[----:B------:R-:W-:Y:S01]  /*0160*/  MOV R2, R0 ;  /* 0x0000000000027202 */ /* 0x000fe20000000f00 */
[----:B------:R-:W-:-:S04]  /*0170*/  ULOP3.LUT UR4, UR10, 0x7ffffff0, URZ, 0xc0, !UPT ;  /* 0x7ffffff00a047892 */ /* 0x000fc8000f8ec0ff */
[----:B------:R-:W-:Y:S02]  /*0180*/  UIADD3 UR9, UPT, UPT, -UR4, URZ, URZ ;  /* 0x000000ff04097290 */ /* 0x000fe4000fffe1ff */
[----:B0-----:R-:W-:-:S04]  /*0190*/  UIADD3 UR5, UP2, UPT, UR6, 0x20, URZ ;  /* 0x0000002006057890 */ /* 0x001fc8000ff5e0ff */
[----:B------:R-:W-:-:S12]  /*01a0*/  UIADD3.X UR6, UPT, UPT, URZ, UR7, URZ, UP2, !UPT ;  /* 0x00000007ff067290 */ /* 0x000fd800097fe4ff */
.L_x_2:
[----:B------:R-:W-:Y:S02]  /*01b0*/  MOV R6, UR5 ;  /* 0x0000000500067c02 */ /* 0x000fe40008000f00 */
[----:B------:R-:W-:-:S03]  /*01c0*/  MOV R7, UR6 ;  /* 0x0000000600077c02 */ /* 0x000fc60008000f00 */
[----:B------:R-:W-:-:S05]  /*01d0*/  IMAD.WIDE R6, R2, 0x4, R6 ;  /* 0x0000000402067825 */ /* 0x000fca00078e0206 */
[----:B------:R-:W2:Y:S04]  /*01e0*/  LDG.E R16, desc[UR12][R6.64+-0x20] ;  /* 0xffffe00c06107981 */ /* 0x000ea8000c1e1900 */
[----:B------:R-:W3:Y:S04]  /*01f0*/  LDG.E R15, desc[UR12][R6.64+-0x1c] ;  /* 0xffffe40c060f7981 */ /* 0x000ee8000c1e1900 */
[----:B------:R-:W4:Y:S04]  /*0200*/  LDG.E R18, desc[UR12][R6.64+-0x18] ;  /* 0xffffe80c06127981 */ /* 0x000f28000c1e1900 */
[----:B------:R-:W5:Y:S04]  /*0210*/  LDG.E R20, desc[UR12][R6.64+-0x14] ;  /* 0xffffec0c06147981 */ /* 0x000f68000c1e1900 */
        /* <DEDUP_REMOVED lines=11> */
[----:B------:R-:W5:Y:S01]  /*02d0*/  LDG.E R14, desc[UR12][R6.64+0x1c] ;  /* 0x00001c0c060e7981 */ /* 0x000f62000c1e1900 */
[----:B------:R-:W-:Y:S01]  /*02e0*/  UIADD3 UR9, UPT, UPT, UR9, 0x10, URZ ;  /* 0x0000001009097890 */ /* 0x000fe2000fffe0ff */
[----:B------:R-:W-:-:S03]  /*02f0*/  IADD3 R2, PT, PT, R2, 0x10, RZ ;  /* 0x0000001002027810 */ /* 0x000fc60007ffe0ff */
[----:B------:R-:W-:Y:S01]  /*0300*/  UISETP.NE.AND UP2, UPT, UR9, URZ, UPT ;  /* 0x000000ff0900728c */ /* 0x000fe2000bf45270 */
[----:B--2---:R-:W-:-:S04]  /*0310*/  FADD R16, R16, R3 ;  /* 0x0000000310107221 */ /* 0x004fc80000000000 */
[----:B---3--:R-:W-:-:S04]  /*0320*/  FADD R15, R16, R15 ;  /* 0x0000000f100f7221 */ /* 0x008fc80000000000 */
[----:B----4-:R-:W-:-:S04]  /*0330*/  FADD R15, R15, R18 ;  /* 0x000000120f0f7221 */ /* 0x010fc80000000000 */
[----:B-----5:R-:W-:-:S04]  /*0340*/  FADD R15, R15, R20 ;  /* 0x000000140f0f7221 */ /* 0x020fc80000000000 */
[----:B------:R-:W-:-:S04]  /*0350*/  FADD R15, R15, R22 ;  /* 0x000000160f0f7221 */ /* 0x000fc80000000000 */
        /* <DEDUP_REMOVED lines=10> */
[----:B------:R-:W-:Y:S01]  /*0400*/  FADD R3, R5, R14 ;  /* 0x0000000e05037221 */ /* 0x000fe20000000000 */
[----:B------:R-:W-:Y:S06]  /*0410*/  BRA.U UP2, `(.L_x_2) ;  /* 0xfffffffd02647547 */ /* 0x000fec000b83ffff */
.L_x_1:
[----:B------:R-:W-:Y:S05]  /*0420*/  BRA.U !UP1, `(.L_x_0) ;  /* 0x0000000109d07547 */ /* 0x000fea000b800000 */
[----:B------:R-:W-:Y:S02]  /*0430*/  UISETP.GE.U32.AND UP1, UPT, UR8, 0x8, UPT ;  /* 0x000000080800788c */ /* 0x000fe4000bf26070 */
[----:B------:R-:W-:-:S04]  /*0440*/  ULOP3.LUT UR6, UR10, 0x7, URZ, 0xc0, !UPT ;  /* 0x000000070a067892 */ /* 0x000fc8000f8ec0ff */
[----:B------:R-:W-:-:S03]  /*0450*/  UISETP.NE.AND UP2, UPT, UR6, URZ, UPT ;  /* 0x000000ff0600728c */ /* 0x000fc6000bf45270 */
[----:B------:R-:W-:Y:S08]  /*0460*/  BRA.U !UP1, `(.L_x_3) ;  /* 0x0000000109507547 */ /* 0x000ff0000b800000 */
[----:B------:R-:W0:Y:S01]  /*0470*/  LDC.64 R6, c[0x0][0x380] ;  /* 0x0000e000ff067b82 */ /* 0x000e220000000a00 */
[----:B------:R-:W-:-:S05]  /*0480*/  IADD3 R5, PT, PT, R0, UR4, RZ ;  /* 0x0000000400057c10 */ /* 0x000fca000fffe0ff */
[----:B0-----:R-:W-:-:S05]  /*0490*/  IMAD.WIDE R6, R5, 0x4, R6 ;  /* 0x0000000405067825 */ /* 0x001fca00078e0206 */
[----:B------:R-:W2:Y:S04]  /*04a0*/  LDG.E R2, desc[UR12][R6.64] ;  /* 0x0000000c06027981 */ /* 0x000ea8000c1e1900 */
[----:B------:R-:W3:Y:S04]  /*04b0*/  LDG.E R5, desc[UR12][R6.64+0x4] ;  /* 0x0000040c06057981 */ /* 0x000ee8000c1e1900 */
[----:B------:R-:W4:Y:S04]  /*04c0*/  LDG.E R9, desc[UR12][R6.64+0x8] ;  /* 0x0000080c06097981 */ /* 0x000f28000c1e1900 */
[----:B------:R-:W5:Y:S04]  /*04d0*/  LDG.E R11, desc[UR12][R6.64+0xc] ;  /* 0x00000c0c060b7981 */ /* 0x000f68000c1e1900 */
[----:B------:R-:W5:Y:S04]  /*04e0*/  LDG.E R13, desc[UR12][R6.64+0x10] ;  /* 0x0000100c060d7981 */ /* 0x000f68000c1e1900 */
[----:B------:R-:W5:Y:S04]  /*04f0*/  LDG.E R15, desc[UR12][R6.64+0x14] ;  /* 0x0000140c060f7981 */ /* 0x000f68000c1e1900 */
[----:B------:R-:W5:Y:S04]  /*0500*/  LDG.E R17, desc[UR12][R6.64+0x18] ;  /* 0x0000180c06117981 */ /* 0x000f68000c1e1900 */
[----:B------:R-:W5:Y:S01]  /*0510*/  LDG.E R19, desc[UR12][R6.64+0x1c] ;  /* 0x00001c0c06137981 */ /* 0x000f62000c1e1900 */
[----:B------:R-:W-:Y:S01]  /*0520*/  UIADD3 UR4, UPT, UPT, UR4, 0x8, URZ ;  /* 0x0000000804047890 */ /* 0x000fe2000fffe0ff */
[----:B--2---:R-:W-:-:S04]  /*0530*/  FADD R2, R3, R2 ;  /* 0x0000000203027221 */ /* 0x004fc80000000000 */
[----:B---3--:R-:W-:-:S04]  /*0540*/  FADD R2, R2, R5 ;  /* 0x0000000502027221 */ /* 0x008fc80000000000 */
[----:B----4-:R-:W-:-:S04]  /*0550*/  FADD R2, R2, R9 ;  /* 0x0000000902027221 */ /* 0x010fc80000000000 */
[----:B-----5:R-:W-:-:S04]  /*0560*/  FADD R2, R2, R11 ;  /* 0x0000000b02027221 */ /* 0x020fc80000000000 */
[----:B------:R-:W-:-:S04]  /*0570*/  FADD R2, R2, R13 ;  /* 0x0000000d02027221 */ /* 0x000fc80000000000 */
[----:B------:R-:W-:-:S04]  /*0580*/  FADD R2, R2, R15 ;  /* 0x0000000f02027221 */ /* 0x000fc80000000000 */
[----:B------:R-:W-:-:S04]  /*0590*/  FADD R2, R2, R17 ;  /* 0x0000001102027221 */ /* 0x000fc80000000000 */
[----:B------:R-:W-:-:S07]  /*05a0*/  FADD R3, R2, R19 ;  /* 0x0000001302037221 */ /* 0x000fce0000000000 */
.L_x_3:
        /* <DEDUP_REMOVED lines=11> */
[----:B------:R-:W5:Y:S01]  /*0660*/  LDG.E R11, desc[UR12][R6.64+0xc] ;  /* 0x00000c0c060b7981 */ /* 0x000f62000c1e1900 */
[----:B------:R-:W-:Y:S01]  /*0670*/  UIADD3 UR4, UPT, UPT, UR4, 0x4, URZ ;  /* 0x0000000404047890 */ /* 0x000fe2000fffe0ff */
[----:B--2---:R-:W-:-:S04]  /*0680*/  FADD R2, R3, R2 ;  /* 0x0000000203027221 */ /* 0x004fc80000000000 */
[----:B---3--:R-:W-:-:S04]  /*0690*/  FADD R2, R2, R5 ;  /* 0x0000000502027221 */ /* 0x008fc80000000000 */
[----:B----4-:R-:W-:-:S04]  /*06a0*/  FADD R2, R2, R9 ;  /* 0x0000000902027221 */ /* 0x010fc80000000000 */
[----:B-----5:R-:W-:-:S07]  /*06b0*/  FADD R3, R2, R11 ;  /* 0x0000000b02037221 */ /* 0x020fce0000000000 */
.L_x_4:
[----:B------:R-:W-:Y:S05]  /*06c0*/  BRA.U !UP2, `(.L_x_0) ;  /* 0x000000010a287547 */ /* 0x000fea000b800000 */
[----:B------:R-:W0:Y:S01]  /*06d0*/  LDC.64 R8, c[0x0][0x380] ;  /* 0x0000e000ff087b82 */ /* 0x000e220000000a00 */
[----:B------:R-:W-:Y:S01]  /*06e0*/  IADD3 R5, PT, PT, R0, UR4, RZ ;  /* 0x0000000400057c10 */ /* 0x000fe2000fffe0ff */
[----:B------:R-:W-:-:S12]  /*06f0*/  UIADD3 UR5, UPT, UPT, -UR5, URZ, URZ ;  /* 0x000000ff05057290 */ /* 0x000fd8000fffe1ff */
.L_x_5:
[----:B0-----:R-:W-:-:S06]  /*0700*/  IMAD.WIDE R6, R5, 0x4, R8 ;  /* 0x0000000405067825 */ /* 0x001fcc00078e0208 */
[----:B------:R-:W2:Y:S01]  /*0710*/  LDG.E R6, desc[UR12][R6.64] ;  /* 0x0000000c06067981 */ /* 0x000ea2000c1e1900 */
[----:B------:R-:W-:Y:S01]  /*0720*/  UIADD3 UR5, UPT, UPT, UR5, 0x1, URZ ;  /* 0x0000000105057890 */ /* 0x000fe2000fffe0ff */
[----:B------:R-:W-:-:S03]  /*0730*/  IADD3 R5, PT, PT, R5, 0x1, RZ ;  /* 0x0000000105057810 */ /* 0x000fc60007ffe0ff */
[----:B------:R-:W-:Y:S01]  /*0740*/  UISETP.NE.AND UP1, UPT, UR5, URZ, UPT ;  /* 0x000000ff0500728c */ /* 0x000fe2000bf25270 */
[----:B--2---:R-:W-:-:S08]  /*0750*/  FADD R3, R6, R3 ;  /* 0x0000000306037221 */ /* 0x004fd00000000000 */
[----:B------:R-:W-:Y:S05]  /*0760*/  BRA.U UP1, `(.L_x_5) ;  /* 0xfffffffd01e47547 */ /* 0x000fea000b83ffff */
.L_x_0:
[----:B------:R-:W-:Y:S01]  /*0770*/  I2FP.F32.S32 R6, UR10 ;  /* 0x0000000a00067c45 */ /* 0x000fe20008201400 */
[----:B------:R-:W-:Y:S03]  /*0780*/  BSSY.RECONVERGENT B0, `(.L_x_6) ;  /* 0x000000e000007945 */ /* 0x000fe60003800200 */
[----:B------:R-:W0:Y:S08]  /*0790*/  MUFU.RCP R5, R6 ;  /* 0x0000000600057308 */ /* 0x000e300000001000 */
[----:B------:R-:W1:Y:S01]  /*07a0*/  FCHK P0, R3, R6 ;  /* 0x0000000603007302 */ /* 0x000e620000000000 */
[----:B0-----:R-:W-:-:S04]  /*07b0*/  FFMA R0, -R6, R5, 1 ;  /* 0x3f80000006007423 */ /* 0x001fc80000000105 */
[----:B------:R-:W-:-:S04]  /*07c0*/  FFMA R0, R5, R0, R5 ;  /* 0x0000000005007223 */ /* 0x000fc80000000005 */
[----:B------:R-:W-:-:S04]  /*07d0*/  FFMA R5, R0, R3, RZ ;  /* 0x0000000300057223 */ /* 0x000fc800000000ff */
[----:B------:R-:W-:-:S04]  /*07e0*/  FFMA R2, -R6, R5, R3 ;  /* 0x0000000506027223 */ /* 0x000fc80000000103 */
[----:B------:R-:W-:Y:S01]  /*07f0*/  FFMA R5, R0, R2, R5 ;  /* 0x0000000200057223 */ /* 0x000fe20000000005 */
[----:B-1----:R-:W-:Y:S06]  /*0800*/  @!P0 BRA `(.L_x_7) ;  /* 0x0000000000148947 */ /* 0x002fec0003800000 */
[----:B------:R-:W-:Y:S02]  /*0810*/  MOV R0, R3 ;  /* 0x0000000300007202 */ /* 0x000fe40000000f00 */
[----:B------:R-:W-:Y:S02]  /*0820*/  MOV R3, R6 ;  /* 0x0000000600037202 */ /* 0x000fe40000000f00 */
[----:B------:R-:W-:-:S07]  /*0830*/  MOV R2, 0x850 ;  /* 0x0000085000027802 */ /* 0x000fce0000000f00 */
[----:B------:R-:W-:Y:S05]  /*0840*/  CALL.REL.NOINC `($__internal_2_$__cuda_sm3x_div_rn_noftz_f32_slowpath) ;  /* 0x0000001800d87944 */ /* 0x000fea0003c00000 */
[----:B------:R-:W-:-:S07]  /*0850*/  MOV R5, R0 ;  /* 0x0000000000057202 */ /* 0x000fce0000000f00 */
.L_x_7:
[----:B------:R-:W-:Y:S05]  /*0860*/  BSYNC.RECONVERGENT B0 ;  /* 0x0000000000007941 */ /* 0x000fea0003800200 */
.L_x_6:
[----:B------:R-:W-:Y:S01]  /*0870*/  HFMA2 R7, -RZ, RZ, 0, 0 ;  /* 0x00000000ff077431 */ /* 0x000fe200000001ff */
[----:B------:R-:W-:Y:S06]  /*0880*/  BRA.U !UP0, `(.L_x_8) ;  /* 0x0000000908207547 */ /* 0x000fec000b800000 */
[----:B------:R-:W0:Y:S01]  /*0890*/  LDCU UR5, c[0x0][0x394] ;  /* 0x00007280ff0577ac */ /* 0x000e220008000800 */
[----:B------:R-:W-:Y:S01]  /*08a0*/  MOV R7, RZ ;  /* 0x000000ff00077202 */ /* 0x000fe20000000f00 */
[----:B------:R-:W-:Y:S01]  /*08b0*/  UMOV UR4, URZ ;  /* 0x000000ff00047c82 */ /* 0x000fe20008000000 */
[----:B0-----:R-:W-:Y:S02]  /*08c0*/  UISETP.GE.U32.AND UP1, UPT, UR5, 0x10, UPT ;  /* 0x000000100500788c */ /* 0x001fe4000bf26070 */
[----:B------:R-:W-:Y:S01]  /*08d0*/  IMAD R0, R4, UR5, RZ ;  /* 0x0000000504007c24 */ /* 0x000fe2000f8e02ff */
[----:B------:R-:W-:-:S04]  /*08e0*/  ULOP3.LUT UR9, UR5, 0xf, URZ, 0xc0, !UPT ;  /* 0x0000000f05097892 */ /* 0x000fc8000f8ec0ff */
        /* <DEDUP_REMOVED lines=9> */
.L_x_10:
        /* <DEDUP_REMOVED lines=22> */
[----:B--2---:R-:W-:-:S04]  /*0ae0*/  FADD R15, R15, -R5 ;  /* 0x800000050f0f7221 */ /* 0x004fc80000000000 */
[----:B------:R-:W-:Y:S01]  /*0af0*/  FFMA R7, R15, R15, R7 ;  /* 0x0000000f0f077223 */ /* 0x000fe20000000007 */
[--C-:B---3--:R-:W-:Y:S01]  /*0b00*/  FADD R17, R17, -R5.reuse ;  /* 0x8000000511117221 */ /* 0x108fe20000000000 */
[----:B----4-:R-:W-:-:S03]  /*0b10*/  FADD R19, R19, -R5 ;  /* 0x8000000513137221 */ /* 0x010fc60000000000 */
[----:B------:R-:W-:Y:S01]  /*0b20*/  FFMA R7, R17, R17, R7 ;  /* 0x0000001111077223 */ /* 0x000fe20000000007 */
[----:B-----5:R-:W-:-:S03]  /*0b30*/  FADD R11, R11, -R5 ;  /* 0x800000050b0b7221 */ /* 0x020fc60000000000 */
[----:B------:R-:W-:Y:S01]  /*0b40*/  FFMA R7, R19, R19, R7 ;  /* 0x0000001313077223 */ /* 0x000fe20000000007 */
[----:B------:R-:W-:-:S03]  /*0b50*/  FADD R9, R9, -R5 ;  /* 0x8000000509097221 */ /* 0x000fc60000000000 */
        /* <DEDUP_REMOVED lines=22> */
[----:B------:R-:W-:-:S04]  /*0cc0*/  FFMA R7, R10, R10, R7 ;  /* 0x0000000a0a077223 */ /* 0x000fc80000000007 */
[----:B------:R-:W-:Y:S01]  /*0cd0*/  FFMA R7, R2, R2, R7 ;  /* 0x0000000202077223 */ /* 0x000fe20000000007 */
[----:B------:R-:W-:Y:S06]  /*0ce0*/  BRA.U UP1, `(.L_x_10) ;  /* 0xfffffffd01247547 */ /* 0x000fec000b83ffff */
.L_x_9:
        /* <DEDUP_REMOVED lines=32> */
[----:B------:R-:W-:-:S07]  /*0ef0*/  FFMA R7, R22, R22, R7 ;  /* 0x0000001616077223 */ /* 0x000fce0000000007 */
.L_x_11:
        /* <DEDUP_REMOVED lines=19> */
[----:B------:R-:W-:-:S04]  /*1030*/  FFMA R7, R12, R12, R7 ;  /* 0x0000000c0c077223 */ /* 0x000fc80000000007 */
[----:B------:R-:W-:-:S07]  /*1040*/  FFMA R7, R14, R14, R7 ;  /* 0x0000000e0e077223 */ /* 0x000fce0000000007 */
.L_x_12:
[----:B------:R-:W-:Y:S05]  /*1050*/  BRA.U !UP1, `(.L_x_8) ;  /* 0x00000001092c7547 */ /* 0x000fea000b800000 */
[----:B------:R-:W0:Y:S01]  /*1060*/  LDC.64 R8, c[0x0][0x380] ;  /* 0x0000e000ff087b82 */ /* 0x000e220000000a00 */
[----:B------:R-:W-:Y:S01]  /*1070*/  IADD3 R11, PT, PT, R0, UR4, RZ ;  /* 0x00000004000b7c10 */ /* 0x000fe2000fffe0ff */
[----:B------:R-:W-:-:S12]  /*1080*/  UIADD3 UR5, UPT, UPT, -UR5, URZ, URZ ;  /* 0x000000ff05057290 */ /* 0x000fd8000fffe1ff */
.L_x_13:
[----:B0-----:R-:W-:-:S06]  /*1090*/  IMAD.WIDE R2, R11, 0x4, R8 ;  /* 0x000000040b027825 */ /* 0x001fcc00078e0208 */
[----:B------:R-:W2:Y:S01]  /*10a0*/  LDG.E R2, desc[UR12][R2.64] ;  /* 0x0000000c02027981 */ /* 0x000ea2000c1e1900 */
[----:B------:R-:W-:Y:S01]  /*10b0*/  UIADD3 UR5, UPT, UPT, UR5, 0x1, URZ ;  /* 0x0000000105057890 */ /* 0x000fe2000fffe0ff */
[----:B------:R-:W-:-:S03]  /*10c0*/  IADD3 R11, PT, PT, R11, 0x1, RZ ;  /* 0x000000010b0b7810 */ /* 0x000fc60007ffe0ff */
[----:B------:R-:W-:Y:S01]  /*10d0*/  UISETP.NE.AND UP0, UPT, UR5, URZ, UPT ;  /* 0x000000ff0500728c */ /* 0x000fe2000bf05270 */
[----:B--2---:R-:W-:-:S04]  /*10e0*/  FADD R0, R2, -R5 ;  /* 0x8000000502007221 */ /* 0x004fc80000000000 */
[----:B------:R-:W-:-:S04]  /*10f0*/  FFMA R7, R0, R0, R7 ;  /* 0x0000000000077223 */ /* 0x000fc80000000007 */
[----:B------:R-:W-:Y:S05]  /*1100*/  BRA.U UP0, `(.L_x_13) ;  /* 0xfffffffd00e07547 */ /* 0x000fea000b83ffff */
.L_x_8:
[----:B------:R-:W0:Y:S01]  /*1110*/  MUFU.RCP R3, R6 ;  /* 0x0000000600037308 */ /* 0x000e220000001000 */
[----:B------:R-:W1:Y:S01]  /*1120*/  LDC R2, c[0x0][0x394] ;  /* 0x0000e500ff027b82 */ /* 0x000e620000000800 */
[----:B------:R-:W-:Y:S06]  /*1130*/  BSSY.RECONVERGENT B0, `(.L_x_14) ;  /* 0x000000d000007945 */ /* 0x000fec0003800200 */
[----:B------:R-:W2:Y:S01]  /*1140*/  FCHK P0, R7, R6 ;  /* 0x0000000607007302 */ /* 0x000ea20000000000 */
[----:B0-----:R-:W-:-:S04]  /*1150*/  FFMA R0, -R6, R3, 1 ;  /* 0x3f80000006007423 */ /* 0x001fc80000000103 */
[----:B------:R-:W-:-:S04]  /*1160*/  FFMA R0, R3, R0, R3 ;  /* 0x0000000003007223 */ /* 0x000fc80000000003 */
[----:B------:R-:W-:Y:S01]  /*1170*/  FFMA R3, R0, R7, RZ ;  /* 0x0000000700037223 */ /* 0x000fe200000000ff */
[----:B-1----:R-:W-:-:S03]  /*1180*/  ISETP.GE.AND P2, PT, R2, 0x1, PT ;  /* 0x000000010200780c */ /* 0x002fc60003f46270 */
[----:B------:R-:W-:-:S04]  /*1190*/  FFMA R2, -R6, R3, R7 ;  /* 0x0000000306027223 */ /* 0x000fc80000000107 */
[----:B------:R-:W-:Y:S01]  /*11a0*/  FFMA R0, R0, R2, R3 ;  /* 0x0000000200007223 */ /* 0x000fe20000000003 */
[----:B--2---:R-:W-:Y:S06]  /*11b0*/  @!P0 BRA `(.L_x_15) ;  /* 0x0000000000108947 */ /* 0x004fec0003800000 */
[----:B------:R-:W-:Y:S02]  /*11c0*/  MOV R0, R7 ;  /* 0x0000000700007202 */ /* 0x000fe40000000f00 */
[----:B------:R-:W-:Y:S02]  /*11d0*/  MOV R3, R6 ;  /* 0x0000000600037202 */ /* 0x000fe40000000f00 */
[----:B------:R-:W-:-:S07]  /*11e0*/  MOV R2, 0x1200 ;  /* 0x0000120000027802 */ /* 0x000fce0000000f00 */
[----:B------:R-:W-:Y:S05]  /*11f0*/  CALL.REL.NOINC `($__internal_2_$__cuda_sm3x_div_rn_noftz_f32_slowpath) ;  /* 0x00000010006c7944 */ /* 0x000fea0003c00000 */
.L_x_15:
[----:B------:R-:W-:Y:S05]  /*1200*/  BSYNC.RECONVERGENT B0 ;  /* 0x0000000000007941 */ /* 0x000fea0003800200 */
.L_x_14:
[----:B------:R-:W0:Y:S01]  /*1210*/  LDCU UR4, c[0x0][0x398] ;  /* 0x00007300ff0477ac */ /* 0x000e220008000800 */
[----:B------:R-:W-:Y:S01]  /*1220*/  BSSY.RECONVERGENT B0, `(.L_x_16) ;  /* 0x000000e000007945 */ /* 0x000fe20003800200 */
[----:B0-----:R-:W-:-:S04]  /*1230*/  FADD R3, R0, UR4 ;  /* 0x0000000400037e21 */ /* 0x001fc80008000000 */
[----:B------:R0:W1:Y:S01]  /*1240*/  MUFU.RSQ R0, R3 ;  /* 0x0000000300007308 */ /* 0x0000620000001400 */
[----:B------:R-:W-:-:S04]  /*1250*/  IADD3 R2, PT, PT, R3, -0xd000000, RZ ;  /* 0xf300000003027810 */ /* 0x000fc80007ffe0ff */
[----:B------:R-:W-:-:S13]  /*1260*/  ISETP.GT.U32.AND P0, PT, R2, 0x727fffff, PT ;  /* 0x727fffff0200780c */ /* 0x000fda0003f04070 */
[----:B01----:R-:W-:Y:S05]  /*1270*/  @!P0 BRA `(.L_x_17) ;  /* 0x0000000000108947 */ /* 0x003fea0003800000 */
[----:B------:R-:W-:-:S07]  /*1280*/  MOV R9, 0x12a0 ;  /* 0x000012a000097802 */ /* 0x000fce0000000f00 */
[----:B------:R-:W-:Y:S05]  /*1290*/  CALL.REL.NOINC `($__internal_1_$__cuda_sm20_sqrt_rn_f32_slowpath) ;  /* 0x0000000c00e47944 */ /* 0x000fea0003c00000 */
[----:B------:R-:W-:Y:S01]  /*12a0*/  MOV R2, R0 ;  /* 0x0000000000027202 */ /* 0x000fe20000000f00 */
[----:B------:R-:W-:Y:S06]  /*12b0*/  BRA `(.L_x_18) ;  /* 0x0000000000107947 */ /* 0x000fec0003800000 */
.L_x_17:
[----:B------:R-:W-:Y:S01]  /*12c0*/  FMUL.FTZ R2, R3, R0 ;  /* 0x0000000003027220 */ /* 0x000fe20000410000 */
[----:B------:R-:W-:-:S03]  /*12d0*/  FMUL.FTZ R0, R0, 0.5 ;  /* 0x3f00000000007820 */ /* 0x000fc60000410000 */
[----:B------:R-:W-:-:S04]  /*12e0*/  FFMA R3, -R2, R2, R3 ;  /* 0x0000000202037223 */ /* 0x000fc80000000103 */
[----:B------:R-:W-:-:S07]  /*12f0*/  FFMA R2, R3, R0, R2 ;  /* 0x0000000003027223 */ /* 0x000fce0000000002 */
.L_x_18:
[----:B------:R-:W-:Y:S05]  /*1300*/  BSYNC.RECONVERGENT B0 ;  /* 0x0000000000007941 */ /* 0x000fea0003800200 */
.L_x_16:
[----:B------:R-:W-:Y:S01]  /*1310*/  IADD3 R0, PT, PT, R2, 0x1800000, RZ ;  /* 0x0180000002007810 */ /* 0x000fe20007ffe0ff */
[----:B------:R-:W-:Y:S03]  /*1320*/  BSSY.RECONVERGENT B0, `(.L_x_19) ;  /* 0x000000c000007945 */ /* 0x000fe60003800200 */
[----:B------:R-:W-:-:S04]  /*1330*/  LOP3.LUT R0, R0, 0x7f800000, RZ, 0xc0, !PT ;  /* 0x7f80000000007812 */ /* 0x000fc800078ec0ff */
[----:B------:R-:W-:-:S13]  /*1340*/  ISETP.GT.U32.AND P0, PT, R0, 0x1ffffff, PT ;  /* 0x01ffffff0000780c */ /* 0x000fda0003f04070 */
[----:B------:R-:W-:Y:S05]  /*1350*/  @P0 BRA `(.L_x_20) ;  /* 0x0000000000100947 */ /* 0x000fea0003800000 */
[----:B------:R-:W-:-:S07]  /*1360*/  MOV R6, 0x1380 ;  /* 0x0000138000067802 */ /* 0x000fce0000000f00 */
[----:B------:R-:W-:Y:S05]  /*1370*/  CALL.REL.NOINC `($__internal_0_$__cuda_sm20_rcp_rn_f32_slowpath) ;  /* 0x0000000800dc7944 */ /* 0x000fea0003c00000 */
[----:B------:R-:W-:Y:S01]  /*1380*/  MOV R0, R3 ;  /* 0x0000000300007202 */ /* 0x000fe20000000f00 */
[----:B------:R-:W-:Y:S06]  /*1390*/  BRA `(.L_x_21) ;  /* 0x0000000000107947 */ /* 0x000fec0003800000 */
.L_x_20:
[----:B------:R-:W0:Y:S02]  /*13a0*/  MUFU.RCP R3, R2 ;  /* 0x0000000200037308 */ /* 0x000e240000001000 */
[----:B0-----:R-:W-:-:S04]  /*13b0*/  FFMA R0, R3, R2, -1 ;  /* 0xbf80000003007423 */ /* 0x001fc80000000002 */
[----:B------:R-:W-:-:S04]  /*13c0*/  FADD.FTZ R0, -R0, -RZ ;  /* 0x800000ff00007221 */ /* 0x000fc80000010100 */
[----:B------:R-:W-:-:S07]  /*13d0*/  FFMA R0, R3, R0, R3 ;  /* 0x0000000003007223 */ /* 0x000fce0000000003 */
.L_x_21:
[----:B------:R-:W-:Y:S05]  /*13e0*/  BSYNC.RECONVERGENT B0 ;  /* 0x0000000000007941 */ /* 0x000fea0003800200 */
.L_x_19:
[----:B------:R-:W-:Y:S05]  /*13f0*/  @!P2 EXIT ;  /* 0x000000000000a94d */ /* 0x000fea0003800000 */
[----:B------:R-:W0:Y:S01]  /*1400*/  LDCU UR7, c[0x0][0x394] ;  /* 0x00007280ff0777ac */ /* 0x000e220008000800 */
[----:B------:R-:W-:Y:S01]  /*1410*/  UMOV UR4, URZ ;  /* 0x000000ff00047c82 */ /* 0x000fe20008000000 */
[----:B0-----:R-:W-:Y:S02]  /*1420*/  UISETP.GE.U32.AND UP0, UPT, UR7, 0x10, UPT ;  /* 0x000000100700788c */ /* 0x001fe4000bf06070 */
[----:B------:R-:W-:Y:S01]  /*1430*/  IMAD R4, R4, UR7, RZ ;  /* 0x0000000704047c24 */ /* 0x000fe2000f8e02ff */
[----:B------:R-:W-:-:S06]  /*1440*/  ULOP3.LUT UR14, UR7, 0xf, URZ, 0xc0, !UPT ;  /* 0x0000000f070e7892 */ /* 0x000fcc000f8ec0ff */
[----:B------:R-:W-:Y:S01]  /*1450*/  ISETP.NE.AND P0, PT, RZ, UR14, PT ;  /* 0x0000000eff007c0c */ /* 0x000fe2000bf05270 */
[----:B------:R-:W-:-:S12]  /*1460*/  BRA.U !UP0, `(.L_x_22) ;  /* 0x0000000508487547 */ /* 0x000fd8000b800000 */
[----:B------:R-:W0:Y:S01]  /*1470*/  LDCU.128 UR8, c[0x0][0x380] ;  /* 0x00007000ff0877ac */ /* 0x000e220008000c00 */
[----:B------:R-:W-:Y:S01]  /*1480*/  MOV R8, R4 ;  /* 0x0000000400087202 */ /* 0x000fe20000000f00 */
[----:B------:R-:W-:Y:S02]  /*1490*/  ULOP3.LUT UR4, UR7, 0x7ffffff0, URZ, 0xc0, !UPT ;  /* 0x7ffffff007047892 */ /* 0x000fe4000f8ec0ff */
[----:B0-----:R-:W-:Y:S02]  /*14a0*/  UIADD3 UR8, UP1, UPT, UR8, 0x20, URZ ;  /* 0x0000002008087890 */ /* 0x001fe4000ff3e0ff */
[----:B------:R-:W-:Y:S02]  /*14b0*/  UIADD3 UR5, UP0, UPT, UR10, 0x20, URZ ;  /* 0x000000200a057890 */ /* 0x000fe4000ff1e0ff */
[----:B------:R-:W-:Y:S02]  /*14c0*/  UIADD3 UR10, UPT, UPT, -UR4, URZ, URZ ;  /* 0x000000ff040a7290 */ /* 0x000fe4000fffe1ff */
[----:B------:R-:W-:-:S02]  /*14d0*/  UIADD3.X UR9, UPT, UPT, URZ, UR9, URZ, UP1, !UPT ;  /* 0x00000009ff097290 */ /* 0x000fc40008ffe4ff */
[----:B------:R-:W-:-:S12]  /*14e0*/  UIADD3.X UR6, UPT, UPT, URZ, UR11, URZ, UP0, !UPT ;  /* 0x0000000bff067290 */ /* 0x000fd800087fe4ff */
.L_x_23:
[----:B------:R-:W-:Y:S02]  /*14f0*/  MOV R2, UR8 ;  /* 0x0000000800027c02 */ /* 0x000fe40008000f00 */
[----:B------:R-:W-:-:S03]  /*1500*/  MOV R3, UR9 ;  /* 0x0000000900037c02 */ /* 0x000fc60008000f00 */
[----:B------:R-:W-:-:S05]  /*1510*/  IMAD.WIDE R2, R8, 0x4, R2 ;  /* 0x0000000408027825 */ /* 0x000fca00078e0202 */
[----:B------:R-:W2:Y:S01]  /*1520*/  LDG.E R10, desc[UR12][R2.64+-0x20] ;  /* 0xffffe00c020a7981 */ /* 0x000ea2000c1e1900 */
[----:B0-----:R-:W-:Y:S02]  /*1530*/  MOV R6, UR5 ;  /* 0x0000000500067c02 */ /* 0x001fe40008000f00 */
[----:B------:R-:W-:-:S03]  /*1540*/  MOV R7, UR6 ;  /* 0x0000000600077c02 */ /* 0x000fc60008000f00 */
[----:B------:R-:W-:-:S04]  /*1550*/  IMAD.WIDE R6, R8, 0x4, R6 ;  /* 0x0000000408067825 */ /* 0x000fc800078e0206 */
[----:B--2---:R-:W-:-:S04]  /*1560*/  FADD R9, R10, -R5 ;  /* 0x800000050a097221 */ /* 0x004fc80000000000 */
[----:B------:R-:W-:-:S05]  /*1570*/  FMUL R9, R9, R0 ;  /* 0x0000000009097220 */ /* 0x000fca0000400000 */
[----:B------:R0:W-:Y:S04]  /*1580*/  STG.E desc[UR12][R6.64+-0x20], R9 ;  /* 0xffffe00906007986 */ /* 0x0001e8000c10190c */
[----:B------:R-:W2:Y:S02]  /*1590*/  LDG.E R10, desc[UR12][R2.64+-0x1c] ;  /* 0xffffe40c020a7981 */ /* 0x000ea4000c1e1900 */
[----:B--2---:R-:W-:-:S04]  /*15a0*/  FADD R11, R10, -R5 ;  /* 0x800000050a0b7221 */ /* 0x004fc80000000000 */
[----:B------:R-:W-:-:S05]  /*15b0*/  FMUL R11, R11, R0 ;  /* 0x000000000b0b7220 */ /* 0x000fca0000400000 */
[----:B------:R1:W-:Y:S04]  /*15c0*/  STG.E desc[UR12][R6.64+-0x1c], R11 ;  /* 0xffffe40b06007986 */ /* 0x0003e8000c10190c */
[----:B------:R-:W2:Y:S02]  /*15d0*/  LDG.E R10, desc[UR12][R2.64+-0x18] ;  /* 0xffffe80c020a7981 */ /* 0x000ea4000c1e1900 */
[----:B--2---:R-:W-:-:S04]  /*15e0*/  FADD R13, R10, -R5 ;  /* 0x800000050a0d7221 */ /* 0x004fc80000000000 */
[----:B------:R-:W-:-:S05]  /*15f0*/  FMUL R13, R13, R0 ;  /* 0x000000000d0d7220 */ /* 0x000fca0000400000 */
[----:B------:R2:W-:Y:S04]  /*1600*/  STG.E desc[UR12][R6.64+-0x18], R13 ;  /* 0xffffe80d06007986 */ /* 0x0005e8000c10190c */
[----:B------:R-:W3:Y:S02]  /*1610*/  LDG.E R10, desc[UR12][R2.64+-0x14] ;  /* 0xffffec0c020a7981 */ /* 0x000ee4000c1e1900 */
[----:B---3--:R-:W-:-:S04]  /*1620*/  FADD R15, R10, -R5 ;  /* 0x800000050a0f7221 */ /* 0x008fc80000000000 */
[----:B------:R-:W-:-:S05]  /*1630*/  FMUL R15, R15, R0 ;  /* 0x000000000f0f7220 */ /* 0x000fca0000400000 */
[----:B------:R3:W-:Y:S04]  /*1640*/  STG.E desc[UR12][R6.64+-0x14], R15 ;  /* 0xffffec0f06007986 */ /* 0x0007e8000c10190c */
[----:B------:R-:W0:Y:S02]  /*1650*/  LDG.E R10, desc[UR12][R2.64+-0x10] ;  /* 0xfffff00c020a7981 */ /* 0x000e24000c1e1900 */
[----:B0-----:R-:W-:-:S04]  /*1660*/  FADD R9, R10, -R5 ;  /* 0x800000050a097221 */ /* 0x001fc80000000000 */
[----:B------:R-:W-:-:S05]  /*1670*/  FMUL R9, R9, R0 ;  /* 0x0000000009097220 */ /* 0x000fca0000400000 */
[----:B------:R0:W-:Y:S04]  /*1680*/  STG.E desc[UR12][R6.64+-0x10], R9 ;  /* 0xfffff00906007986 */ /* 0x0001e8000c10190c */
[----:B------:R-:W1:Y:S02]  /*1690*/  LDG.E R10, desc[UR12][R2.64+-0xc] ;  /* 0xfffff40c020a7981 */ /* 0x000e64000c1e1900 */
[----:B-1----:R-:W-:-:S04]  /*16a0*/  FADD R11, R10, -R5 ;  /* 0x800000050a0b7221 */ /* 0x002fc80000000000 */
        /* <DEDUP_REMOVED lines=38> */
[----:B------:R-:W3:Y:S01]  /*1910*/  LDG.E R10, desc[UR12][R2.64+0x1c] ;  /* 0x00001c0c020a7981 */ /* 0x000ee2000c1e1900 */
[----:B------:R-:W-:Y:S01]  /*1920*/  UIADD3 UR10, UPT, UPT, UR10, 0x10, URZ ;  /* 0x000000100a0a7890 */ /* 0x000fe2000fffe0ff */
[----:B------:R-:W-:-:S03]  /*1930*/  IADD3 R8, PT, PT, R8, 0x10, RZ ;  /* 0x0000001008087810 */ /* 0x000fc60007ffe0ff */
[----:B------:R-:W-:Y:S01]  /*1940*/  UISETP.NE.AND UP0, UPT, UR10, URZ, UPT ;  /* 0x000000ff0a00728c */ /* 0x000fe2000bf05270 */
[----:B---3--:R-:W-:-:S04]  /*1950*/  FADD R15, R10, -R5 ;  /* 0x800000050a0f7221 */ /* 0x008fc80000000000 */
[----:B------:R-:W-:-:S05]  /*1960*/  FMUL R15, R15, R0 ;  /* 0x000000000f0f7220 */ /* 0x000fca0000400000 */
[----:B------:R0:W-:Y:S01]  /*1970*/  STG.E desc[UR12][R6.64+0x1c], R15 ;  /* 0x00001c0f06007986 */ /* 0x0001e2000c10190c */
[----:B------:R-:W-:Y:S05]  /*1980*/  BRA.U UP0, `(.L_x_23) ;  /* 0xfffffff900d87547 */ /* 0x000fea000b83ffff */
.L_x_22:
[----:B------:R-:W-:Y:S05]  /*1990*/  @!P0 EXIT ;  /* 0x000000000000894d */ /* 0x000fea0003800000 */
[----:B------:R-:W-:Y:S02]  /*19a0*/  UISETP.GE.U32.AND UP0, UPT, UR14, 0x8, UPT ;  /* 0x000000080e00788c */ /* 0x000fe4000bf06070 */
[----:B------:R-:W-:-:S06]  /*19b0*/  ULOP3.LUT UR6, UR7, 0x7, URZ, 0xc0, !UPT ;  /* 0x0000000707067892 */ /* 0x000fcc000f8ec0ff */
[----:B------:R-:W-:Y:S01]  /*19c0*/  ISETP.NE.AND P0, PT, RZ, UR6, PT ;  /* 0x00000006ff007c0c */ /* 0x000fe2000bf05270 */
[----:B------:R-:W-:-:S12]  /*19d0*/  BRA.U !UP0, `(.L_x_24) ;  /* 0x0000000108987547 */ /* 0x000fd8000b800000 */
[----:B------:R-:W1:Y:S01]  /*19e0*/  LDC.64 R2, c[0x0][0x380] ;  /* 0x0000e000ff027b82 */ /* 0x000e620000000a00 */
[----:B0-----:R-:W-:-:S07]  /*19f0*/  IADD3 R9, PT, PT, R4, UR4, RZ ;  /* 0x0000000404097c10 */ /* 0x001fce000fffe0ff */
[----:B------:R-:W0:Y:S01]  /*1a00*/  LDC.64 R6, c[0x0][0x388] ;  /* 0x0000e200ff067b82 */ /* 0x000e220000000a00 */
[----:B-1----:R-:W-:-:S05]  /*1a10*/  IMAD.WIDE R2, R9, 0x4, R2 ;  /* 0x0000000409027825 */ /* 0x002fca00078e0202 */
[----:B------:R-:W2:Y:S01]  /*1a20*/  LDG.E R8, desc[UR12][R2.64] ;  /* 0x0000000c02087981 */ /* 0x000ea2000c1e1900 */
[----:B0-----:R-:W-:-:S04]  /*1a30*/  IMAD.WIDE R6, R9, 0x4, R6 ;  /* 0x0000000409067825 */ /* 0x001fc800078e0206 */
        /* <DEDUP_REMOVED lines=29> */
[----:B---3--:R-:W-:-:S04]  /*1c10*/  FADD R15, R8, -R5 ;  /* 0x80000005080f7221 */ /* 0x008fc80000000000 */
[----:B------:R-:W-:-:S05]  /*1c20*/  FMUL R15, R15, R0 ;  /* 0x000000000f0f7220 */ /* 0x000fca0000400000 */
[----:B------:R4:W-:Y:S02]  /*1c30*/  STG.E desc[UR12][R6.64+0x1c], R15 ;  /* 0x00001c0f06007986 */ /* 0x0009e4000c10190c */
.L_x_24:
[----:B------:R-:W-:Y:S05]  /*1c40*/  @!P0 EXIT ;  /* 0x000000000000894d */ /* 0x000fea0003800000 */
[----:B------:R-:W-:Y:S02]  /*1c50*/  UISETP.GE.U32.AND UP0, UPT, UR6, 0x4, UPT ;  /* 0x000000040600788c */ /* 0x000fe4000bf06070 */
[----:B------:R-:W-:-:S06]  /*1c60*/  ULOP3.LUT UR5, UR7, 0x3, URZ, 0xc0, !UPT ;  /* 0x0000000307057892 */ /* 0x000fcc000f8ec0ff */
[----:B------:R-:W-:Y:S01]  /*1c70*/  ISETP.NE.AND P0, PT, RZ, UR5, PT ;  /* 0x00000005ff007c0c */ /* 0x000fe2000bf05270 */
[----:B------:R-:W-:-:S12]  /*1c80*/  BRA.U !UP0, `(.L_x_25) ;  /* 0x0000000108587547 */ /* 0x000fd8000b800000 */
[----:B------:R-:W1:Y:S01]  /*1c90*/  LDC.64 R2, c[0x0][0x380] ;  /* 0x0000e000ff027b82 */ /* 0x000e620000000a00 */
[----:B0---4-:R-:W-:-:S07]  /*1ca0*/  IADD3 R11, PT, PT, R4, UR4, RZ ;  /* 0x00000004040b7c10 */ /* 0x011fce000fffe0ff */
        /* <DEDUP_REMOVED lines=15> */
[----:B------:R-:W2:Y:S01]  /*1da0*/  LDG.E R8, desc[UR12][R2.64+0xc] ;  /* 0x00000c0c02087981 */ /* 0x000ea2000c1e1900 */
[----:B------:R-:W-:Y:S01]  /*1db0*/  UIADD3 UR4, UPT, UPT, UR4, 0x4, URZ ;  /* 0x0000000404047890 */ /* 0x000fe2000fffe0ff */
[----:B--2---:R-:W-:-:S04]  /*1dc0*/  FADD R15, R8, -R5 ;  /* 0x80000005080f7221 */ /* 0x004fc80000000000 */
[----:B------:R-:W-:-:S05]  /*1dd0*/  FMUL R15, R15, R0 ;  /* 0x000000000f0f7220 */ /* 0x000fca0000400000 */
[----:B------:R1:W-:Y:S02]  /*1de0*/  STG.E desc[UR12][R6.64+0xc], R15 ;  /* 0x00000c0f06007986 */ /* 0x0003e4000c10190c */
.L_x_25:
[----:B------:R-:W-:Y:S05]  /*1df0*/  @!P0 EXIT ;  /* 0x000000000000894d */ /* 0x000fea0003800000 */
[----:B01--4-:R-:W0:Y:S01]  /*1e00*/  LDC.64 R10, c[0x0][0x380] ;  /* 0x0000e000ff0a7b82 */ /* 0x013e220000000a00 */
[----:B------:R-:W-:Y:S01]  /*1e10*/  IADD3 R13, PT, PT, R4, UR4, RZ ;  /* 0x00000004040d7c10 */ /* 0x000fe2000fffe0ff */
[----:B------:R-:W-:-:S06]  /*1e20*/  UIADD3 UR5, UPT, UPT, -UR5, URZ, URZ ;  /* 0x000000ff05057290 */ /* 0x000fcc000fffe1ff */
[----:B------:R-:W1:Y:S06]  /*1e30*/  LDC.64 R8, c[0x0][0x388] ;  /* 0x0000e200ff087b82 */ /* 0x000e6c0000000a00 */
.L_x_26:
[----:B0-----:R-:W-:-:S06]  /*1e40*/  IMAD.WIDE R6, R13, 0x4, R10 ;  /* 0x000000040d067825 */ /* 0x001fcc00078e020a */
[----:B--2---:R-:W2:Y:S01]  /*1e50*/  LDG.E R6, desc[UR12][R6.64] ;  /* 0x0000000c06067981 */ /* 0x004ea2000c1e1900 */
[C---:B-1----:R-:W-:Y:S01]  /*1e60*/  IMAD.WIDE R2, R13.reuse, 0x4, R8 ;  /* 0x000000040d027825 */ /* 0x042fe200078e0208 */
[----:B------:R-:W-:Y:S01]  /*1e70*/  UIADD3 UR5, UPT, UPT, UR5, 0x1, URZ ;  /* 0x0000000105057890 */ /* 0x000fe2000fffe0ff */
[----:B------:R-:W-:-:S03]  /*1e80*/  IADD3 R13, PT, PT, R13, 0x1, RZ ;  /* 0x000000010d0d7810 */ /* 0x000fc60007ffe0ff */
[----:B------:R-:W-:Y:S01]  /*1e90*/  UISETP.NE.AND UP0, UPT, UR5, URZ, UPT ;  /* 0x000000ff0500728c */ /* 0x000fe2000bf05270 */
[----:B--2---:R-:W-:-:S04]  /*1ea0*/  FADD R15, R6, -R5 ;  /* 0x80000005060f7221 */ /* 0x004fc80000000000 */
[----:B------:R-:W-:-:S05]  /*1eb0*/  FMUL R15, R15, R0 ;  /* 0x000000000f0f7220 */ /* 0x000fca0000400000 */
[----:B------:R2:W-:Y:S01]  /*1ec0*/  STG.E desc[UR12][R2.64], R15 ;  /* 0x0000000f02007986 */ /* 0x0005e2000c10190c */
[----:B------:R-:W-:Y:S05]  /*1ed0*/  BRA.U UP0, `(.L_x_26) ;  /* 0xfffffffd00d87547 */ /* 0x000fea000b83ffff */
[----:B------:R-:W-:Y:S05]  /*1ee0*/  EXIT ;  /* 0x000000000000794d */ /* 0x000fea0003800000 */
        .weak           $__internal_0_$__cuda_sm20_rcp_rn_f32_slowpath
        .type           $__internal_0_$__cuda_sm20_rcp_rn_f32_slowpath,@function
        .size           $__internal_0_$__cuda_sm20_rcp_rn_f32_slowpath,($__internal_1_$__cuda_sm20_sqrt_rn_f32_slowpath - $__internal_0_$__cuda_sm20_rcp_rn_f32_slowpath)
$__internal_0_$__cuda_sm20_rcp_rn_f32_slowpath:
[----:B------:R-:W-:Y:S01]  /*1ef0*/  SHF.L.U32 R0, R2, 0x1, RZ ;  /* 0x0000000102007819 */ /* 0x000fe200000006ff */
[----:B------:R-:W-:Y:S03]  /*1f00*/  BSSY.RECONVERGENT B1, `(.L_x_27) ;  /* 0x0000030000017945 */ /* 0x000fe60003800200 */
[----:B------:R-:W-:-:S04]  /*1f10*/  SHF.R.U32.HI R9, RZ, 0x18, R0 ;  /* 0x00000018ff097819 */ /* 0x000fc80000011600 */
[----:B------:R-:W-:-:S13]  /*1f20*/  ISETP.NE.U32.AND P0, PT, R9, RZ, PT ;  /* 0x000000ff0900720c */ /* 0x000fda0003f05070 */
[----:B------:R-:W-:Y:S05]  /*1f30*/  @P0 BRA `(.L_x_28) ;  /* 0x0000000000280947 */ /* 0x000fea0003800000 */
[----:B------:R-:W-:-:S04]  /*1f40*/  SHF.L.U32 R0, R2, 0x1, RZ ;  /* 0x0000000102007819 */ /* 0x000fc800000006ff */
[----:B------:R-:W-:-:S13]  /*1f50*/  ISETP.NE.AND P0, PT, R0, RZ, PT ;  /* 0x000000ff0000720c */ /* 0x000fda0003f05270 */
[----:B------:R-:W-:Y:S01]  /*1f60*/  @P0 FFMA R7, R2, 1.84467440737095516160e+19, RZ ;  /* 0x5f80000002070823 */ /* 0x000fe200000000ff */
[----:B------:R-:W-:Y:S08]  /*1f70*/  @!P0 MUFU.RCP R3, R2 ;  /* 0x0000000200038308 */ /* 0x000ff00000001000 */
[----:B------:R-:W0:Y:S02]  /*1f80*/  @P0 MUFU.RCP R0, R7 ;  /* 0x0000000700000308 */ /* 0x000e240000001000 */
[----:B0-----:R-:W-:-:S04]  /*1f90*/  @P0 FFMA R8, R7, R0, -1 ;  /* 0xbf80000007080423 */ /* 0x001fc80000000000 */
[----:B------:R-:W-:-:S04]  /*1fa0*/  @P0 FADD.FTZ R9, -R8, -RZ ;  /* 0x800000ff08090221 */ /* 0x000fc80000010100 */
[----:B------:R-:W-:-:S04]  /*1fb0*/  @P0 FFMA R0, R0, R9, R0 ;  /* 0x0000000900000223 */ /* 0x000fc80000000000 */
[----:B------:R-:W-:Y:S01]  /*1fc0*/  @P0 FFMA R3, R0, 1.84467440737095516160e+19, RZ ;  /* 0x5f80000000030823 */ /* 0x000fe200000000ff */
[----:B------:R-:W-:Y:S06]  /*1fd0*/  BRA `(.L_x_29) ;  /* 0x0000000000887947 */ /* 0x000fec0003800000 */
.L_x_28:
[----:B------:R-:W-:-:S04]  /*1fe0*/  IADD3 R11, PT, PT, R9, -0xfd, RZ ;  /* 0xffffff03090b7810 */ /* 0x000fc80007ffe0ff */
[----:B------:R-:W-:-:S13]  /*1ff0*/  ISETP.GT.U32.AND P0, PT, R11, 0x1, PT ;  /* 0x000000010b00780c */ /* 0x000fda0003f04070 */
[----:B------:R-:W-:Y:S05]  /*2000*/  @P0 BRA `(.L_x_30) ;  /* 0x0000000000780947 */ /* 0x000fea0003800000 */
[----:B------:R-:W-:Y:S01]  /*2010*/  LOP3.LUT R0, R2, 0x7fffff, RZ, 0xc0, !PT ;  /* 0x007fffff02007812 */ /* 0x000fe200078ec0ff */
[----:B------:R-:W-:-:S03]  /*2020*/  HFMA2 R10, -RZ, RZ, 0, 1.78813934326171875e-07 ;  /* 0x00000003ff0a7431 */ /* 0x000fc600000001ff */
[----:B------:R-:W-:-:S04]  /*2030*/  LOP3.LUT R0, R0, 0x3f800000, RZ, 0xfc, !PT ;  /* 0x3f80000000007812 */ /* 0x000fc800078efcff */
[----:B------:R-:W0:Y:S01]  /*2040*/  MUFU.RCP R3, R0 ;  /* 0x0000000000037308 */ /* 0x000e220000001000 */
[----:B------:R-:W-:Y:S01]  /*2050*/  SHF.L.U32 R10, R10, R11, RZ ;  /* 0x0000000b0a0a7219 */ /* 0x000fe200000006ff */
[----:B0-----:R-:W-:-:S04]  /*2060*/  FFMA R7, R0, R3, -1 ;  /* 0xbf80000000077423 */ /* 0x001fc80000000003 */
[----:B------:R-:W-:-:S04]  /*2070*/  FADD.FTZ R8, -R7, -RZ ;  /* 0x800000ff07087221 */ /* 0x000fc80000010100 */
[CCC-:B------:R-:W-:Y:S01]  /*2080*/  FFMA.RM R7, R3.reuse, R8.reuse, R3.reuse ;  /* 0x0000000803077223 */ /* 0x1c0fe20000004003 */
[----:B------:R-:W-:-:S04]  /*2090*/  FFMA.RP R8, R3, R8, R3 ;  /* 0x0000000803087223 */ /* 0x000fc80000008003 */
[C---:B------:R-:W-:Y:S02]  /*20a0*/  LOP3.LUT R3, R7.reuse, 0x7fffff, RZ, 0xc0, !PT ;  /* 0x007fffff07037812 */ /* 0x040fe400078ec0ff */
[----:B------:R-:W-:Y:S02]  /*20b0*/  FSETP.NEU.FTZ.AND P0, PT, R7, R8, PT ;  /* 0x000000080700720b */ /* 0x000fe40003f1d000 */
[----:B------:R-:W-:Y:S02]  /*20c0*/  LOP3.LUT R3, R3, 0x800000, RZ, 0xfc, !PT ;  /* 0x0080000003037812 */ /* 0x000fe400078efcff */
[----:B------:R-:W-:Y:S02]  /*20d0*/  SEL R7, RZ, 0xffffffff, !P0 ;  /* 0xffffffffff077807 */ /* 0x000fe40004000000 */
[----:B------:R-:W-:Y:S02]  /*20e0*/  LOP3.LUT R10, R10, R3, RZ, 0xc0, !PT ;  /* 0x000000030a0a7212 */ /* 0x000fe400078ec0ff */
[----:B------:R-:W-:-:S02]  /*20f0*/  IADD3 R0, PT, PT, -R7, RZ, RZ ;  /* 0x000000ff07007210 */ /* 0x000fc40007ffe1ff */
[-C--:B------:R-:W-:Y:S02]  /*2100*/  SHF.R.U32.HI R10, RZ, R11.reuse, R10 ;  /* 0x0000000bff0a7219 */ /* 0x080fe4000001160a */
[----:B------:R-:W-:Y:S02]  /*2110*/  LOP3.LUT P1, RZ, R0, R11, R3, 0xf8, !PT ;  /* 0x0000000b00ff7212 */ /* 0x000fe4000782f803 */
[C---:B------:R-:W-:Y:S02]  /*2120*/  LOP3.LUT P0, RZ, R10.reuse, 0x1, RZ, 0xc0, !PT ;  /* 0x000000010aff7812 */ /* 0x040fe4000780c0ff */
[----:B------:R-:W-:-:S04]  /*2130*/  LOP3.LUT P3, RZ, R10, 0x2, RZ, 0xc0, !PT ;  /* 0x000000020aff7812 */ /* 0x000fc8000786c0ff */
[----:B------:R-:W-:Y:S02]  /*2140*/  PLOP3.LUT P0, PT, P0, P1, P3, 0xe0, 0x0 ;  /* 0x000000000000781c */ /* 0x000fe40000703c30 */
[----:B------:R-:W-:Y:S02]  /*2150*/  LOP3.LUT P1, RZ, R2, 0x7fffff, RZ, 0xc0, !PT ;  /* 0x007fffff02ff7812 */ /* 0x000fe4000782c0ff */
[----:B------:R-:W-:-:S04]  /*2160*/  SEL R0, RZ, 0x1, !P0 ;  /* 0x00000001ff007807 */ /* 0x000fc80004000000 */
[----:B------:R-:W-:-:S04]  /*2170*/  IADD3 R0, PT, PT, -R0, RZ, RZ ;  /* 0x000000ff00007210 */ /* 0x000fc80007ffe1ff */
[----:B------:R-:W-:Y:S02]  /*2180*/  ISETP.GE.AND P0, PT, R0, RZ, PT ;  /* 0x000000ff0000720c */ /* 0x000fe40003f06270 */
[----:B------:R-:W-:-:S04]  /*2190*/  IADD3 R0, PT, PT, R9, -0xfc, RZ ;  /* 0xffffff0409007810 */ /* 0x000fc80007ffe0ff */
[----:B------:R-:W-:-:S07]  /*21a0*/  SHF.R.U32.HI R3, RZ, R0, R3 ;  /* 0x00000000ff037219 */ /* 0x000fce0000011603 */
[----:B------:R-:W-:-:S04]  /*21b0*/  @!P0 IADD3 R3, PT, PT, R3, 0x1, RZ ;  /* 0x0000000103038810 */ /* 0x000fc80007ffe0ff */
[----:B------:R-:W-:-:S04]  /*21c0*/  @!P1 SHF.L.U32 R3, R3, 0x1, RZ ;  /* 0x0000000103039819 */ /* 0x000fc800000006ff */
[----:B------:R-:W-:Y:S01]  /*21d0*/  LOP3.LUT R3, R3, 0x80000000, R2, 0xf8, !PT ;  /* 0x8000000003037812 */ /* 0x000fe200078ef802 */
[----:B------:R-:W-:Y:S06]  /*21e0*/  BRA `(.L_x_29) ;  /* 0x0000000000047947 */ /* 0x000fec0003800000 */
.L_x_30:
[----:B------:R0:W1:Y:S02]  /*21f0*/  MUFU.RCP R3, R2 ;  /* 0x0000000200037308 */ /* 0x0000640000001000 */
.L_x_29:
[----:B------:R-:W-:Y:S05]  /*2200*/  BSYNC.RECONVERGENT B1 ;  /* 0x0000000000017941 */ /* 0x000fea0003800200 */
.L_x_27:
[----:B------:R-:W-:-:S04]  /*2210*/  MOV R7, 0x0 ;  /* 0x0000000000077802 */ /* 0x000fc80000000f00 */
[----:B01----:R-:W-:Y:S05]  /*2220*/  RET.REL.NODEC R6 `(_Z17layer_norm_kernelPKfPfiif) ;  /* 0xffffffdc06747950 */ /* 0x003fea0003c3ffff */
        .weak           $__internal_1_$__cuda_sm20_sqrt_rn_f32_slowpath
        .type           $__internal_1_$__cuda_sm20_sqrt_rn_f32_slowpath,@function
        .size           $__internal_1_$__cuda_sm20_sqrt_rn_f32_slowpath,($__internal_2_$__cuda_sm3x_div_rn_noftz_f32_slowpath - $__internal_1_$__cuda_sm20_sqrt_rn_f32_slowpath)
$__internal_1_$__cuda_sm20_sqrt_rn_f32_slowpath:
[----:B------:R-:W-:-:S13]  /*2230*/  LOP3.LUT P0, RZ, R3, 0x7fffffff, RZ, 0xc0, !PT ;  /* 0x7fffffff03ff7812 */ /* 0x000fda000780c0ff */
[----:B------:R-:W-:Y:S01]  /*2240*/  @!P0 MOV R2, R3 ;  /* 0x0000000300028202 */ /* 0x000fe20000000f00 */
[----:B------:R-:W-:Y:S06]  /*2250*/  @!P0 BRA `(.L_x_31) ;  /* 0x0000000000448947 */ /* 0x000fec0003800000 */
[----:B------:R-:W-:Y:S02]  /*2260*/  FSETP.GEU.FTZ.AND P0, PT, R3, RZ, PT ;  /* 0x000000ff0300720b */ /* 0x000fe40003f1e000 */
[----:B------:R-:W-:-:S11]  /*2270*/  MOV R0, R3 ;  /* 0x0000000300007202 */ /* 0x000fd60000000f00 */
[----:B------:R-:W-:Y:S01]  /*2280*/  @!P0 MOV R2, 0x7fffffff ;  /* 0x7fffffff00028802 */ /* 0x000fe20000000f00 */
[----:B------:R-:W-:Y:S06]  /*2290*/  @!P0 BRA `(.L_x_31) ;  /* 0x0000000000348947 */ /* 0x000fec0003800000 */
[----:B------:R-:W-:-:S13]  /*22a0*/  FSETP.GTU.FTZ.AND P0, PT, |R0|, +INF , PT ;  /* 0x7f8000000000780b */ /* 0x000fda0003f1c200 */
[----:B------:R-:W-:Y:S01]  /*22b0*/  @P0 FADD.FTZ R2, R0, 1 ;  /* 0x3f80000000020421 */ /* 0x000fe20000010000 */
[----:B------:R-:W-:Y:S06]  /*22c0*/  @P0 BRA `(.L_x_31) ;  /* 0x0000000000280947 */ /* 0x000fec0003800000 */
[----:B------:R-:W-:-:S13]  /*22d0*/  FSETP.NEU.FTZ.AND P0, PT, |R0|, +INF , PT ;  /* 0x7f8000000000780b */ /* 0x000fda0003f1d200 */
[----:B------:R-:W-:-:S04]  /*22e0*/  @P0 FFMA R3, R0, 1.84467440737095516160e+19, RZ ;  /* 0x5f80000000030823 */ /* 0x000fc800000000ff */
[----:B------:R-:W0:Y:S02]  /*22f0*/  @P0 MUFU.RSQ R2, R3 ;  /* 0x0000000300020308 */ /* 0x000e240000001400 */
[----:B0-----:R-:W-:Y:S01]  /*2300*/  @P0 FMUL.FTZ R6, R3, R2 ;  /* 0x0000000203060220 */ /* 0x001fe20000410000 */
[----:B------:R-:W-:Y:S01]  /*2310*/  @P0 FMUL.FTZ R8, R2, 0.5 ;  /* 0x3f00000002080820 */ /* 0x000fe20000410000 */
[----:B------:R-:W-:Y:S02]  /*2320*/  @!P0 MOV R2, R0 ;  /* 0x0000000000028202 */ /* 0x000fe40000000f00 */
[----:B------:R-:W-:-:S04]  /*2330*/  @P0 FADD.FTZ R7, -R6, -RZ ;  /* 0x800000ff06070221 */ /* 0x000fc80000010100 */
[----:B------:R-:W-:-:S04]  /*2340*/  @P0 FFMA R7, R6, R7, R3 ;  /* 0x0000000706070223 */ /* 0x000fc80000000003 */
[----:B------:R-:W-:-:S04]  /*2350*/  @P0 FFMA R7, R7, R8, R6 ;  /* 0x0000000807070223 */ /* 0x000fc80000000006 */
[----:B------:R-:W-:-:S07]  /*2360*/  @P0 FMUL.FTZ R2, R7, 2.3283064365386962891e-10 ;  /* 0x2f80000007020820 */ /* 0x000fce0000410000 */
.L_x_31:
[----:B------:R-:W-:Y:S01]  /*2370*/  HFMA2 R3, -RZ, RZ, 0, 0 ;  /* 0x00000000ff037431 */ /* 0x000fe200000001ff */
[----:B------:R-:W-:Y:S02]  /*2380*/  MOV R0, R2 ;  /* 0x0000000200007202 */ /* 0x000fe40000000f00 */
[----:B------:R-:W-:-:S04]  /*2390*/  MOV R2, R9 ;  /* 0x0000000900027202 */ /* 0x000fc80000000f00 */
[----:B------:R-:W-:Y:S05]  /*23a0*/  RET.REL.NODEC R2 `(_Z17layer_norm_kernelPKfPfiif) ;  /* 0xffffffdc02147950 */ /* 0x000fea0003c3ffff */
        .weak           $__internal_2_$__cuda_sm3x_div_rn_noftz_f32_slowpath
        .type           $__internal_2_$__cuda_sm3x_div_rn_noftz_f32_slowpath,@function
        .size           $__internal_2_$__cuda_sm3x_div_rn_noftz_f32_slowpath,(.L_x_46 - $__internal_2_$__cuda_sm3x_div_rn_noftz_f32_slowpath)
$__internal_2_$__cuda_sm3x_div_rn_noftz_f32_slowpath:
[----:B------:R-:W-:Y:S01]  /*23b0*/  SHF.R.U32.HI R8, RZ, 0x17, R3 ;  /* 0x00000017ff087819 */ /* 0x000fe20000011603 */
[----:B------:R-:W-:Y:S01]  /*23c0*/  BSSY.RECONVERGENT B1, `(.L_x_32) ;  /* 0x0000062000017945 */ /* 0x000fe20003800200 */
[----:B------:R-:W-:Y:S02]  /*23d0*/  SHF.R.U32.HI R7, RZ, 0x17, R0 ;  /* 0x00000017ff077819 */ /* 0x000fe40000011600 */
[----:B------:R-:W-:Y:S02]  /*23e0*/  LOP3.LUT R12, R8, 0xff, RZ, 0xc0, !PT ;  /* 0x000000ff080c7812 */ /* 0x000fe400078ec0ff */
[----:B------:R-:W-:Y:S02]  /*23f0*/  LOP3.LUT R10, R7, 0xff, RZ, 0xc0, !PT ;  /* 0x000000ff070a7812 */ /* 0x000fe400078ec0ff */
[----:B------:R-:W-:Y:S02]  /*2400*/  IADD3 R9, PT, PT, R12, -0x1, RZ ;  /* 0xffffffff0c097810 */ /* 0x000fe40007ffe0ff */
[----:B------:R-:W-:-:S02]  /*2410*/  IADD3 R8, PT, PT, R10, -0x1, RZ ;  /* 0xffffffff0a087810 */ /* 0x000fc40007ffe0ff */
[----:B------:R-:W-:-:S04]  /*2420*/  ISETP.GT.U32.AND P0, PT, R9, 0xfd, PT ;  /* 0x000000fd0900780c */ /* 0x000fc80003f04070 */
[----:B------:R-:W-:-:S13]  /*2430*/  ISETP.GT.U32.OR P0, PT, R8, 0xfd, P0 ;  /* 0x000000fd0800780c */ /* 0x000fda0000704470 */
[----:B------:R-:W-:Y:S01]  /*2440*/  @!P0 MOV R7, RZ ;  /* 0x000000ff00078202 */ /* 0x000fe20000000f00 */
[----:B------:R-:W-:Y:S06]  /*2450*/  @!P0 BRA `(.L_x_33) ;  /* 0x00000000005c8947 */ /* 0x000fec0003800000 */
[----:B------:R-:W-:Y:S02]  /*2460*/  FSETP.GTU.FTZ.AND P0, PT, |R0|, +INF , PT ;  /* 0x7f8000000000780b */ /* 0x000fe40003f1c200 */
[----:B------:R-:W-:-:S04]  /*2470*/  FSETP.GTU.FTZ.AND P1, PT, |R3|, +INF , PT ;  /* 0x7f8000000300780b */ /* 0x000fc80003f3c200 */
[----:B------:R-:W-:-:S13]  /*2480*/  PLOP3.LUT P0, PT, P0, P1, PT, 0xf8, 0x8f ;  /* 0x00000000008f781c */ /* 0x000fda0000703f70 */
[----:B------:R-:W-:Y:S05]  /*2490*/  @P0 BRA `(.L_x_34) ;  /* 0x00000004004c0947 */ /* 0x000fea0003800000 */
[----:B------:R-:W-:-:S13]  /*24a0*/  LOP3.LUT P0, RZ, R3, 0x7fffffff, R0, 0xc8, !PT ;  /* 0x7fffffff03ff7812 */ /* 0x000fda000780c800 */
[----:B------:R-:W-:Y:S05]  /*24b0*/  @!P0 BRA `(.L_x_35) ;  /* 0x00000004003c8947 */ /* 0x000fea0003800000 */
[C---:B------:R-:W-:Y:S02]  /*24c0*/  FSETP.NEU.FTZ.AND P3, PT, |R0|.reuse, +INF , PT ;  /* 0x7f8000000000780b */ /* 0x040fe40003f7d200 */
[----:B------:R-:W-:Y:S02]  /*24d0*/  FSETP.NEU.FTZ.AND P1, PT, |R3|, +INF , PT ;  /* 0x7f8000000300780b */ /* 0x000fe40003f3d200 */
[----:B------:R-:W-:-:S11]  /*24e0*/  FSETP.NEU.FTZ.AND P0, PT, |R0|, +INF , PT ;  /* 0x7f8000000000780b */ /* 0x000fd60003f1d200 */
[----:B------:R-:W-:Y:S05]  /*24f0*/  @!P1 BRA !P3, `(.L_x_35) ;  /* 0x00000004002c9947 */ /* 0x000fea0005800000 */
[----:B------:R-:W-:-:S04]  /*2500*/  LOP3.LUT P3, RZ, R0, 0x7fffffff, RZ, 0xc0, !PT ;  /* 0x7fffffff00ff7812 */ /* 0x000fc8000786c0ff */
[----:B------:R-:W-:-:S13]  /*2510*/  PLOP3.LUT P1, PT, P1, P3, PT, 0x2f, 0xf2 ;  /* 0x0000000000f2781c */ /* 0x000fda0000f26577 */
[----:B------:R-:W-:Y:S05]  /*2520*/  @P1 BRA `(.L_x_36) ;  /* 0x0000000400181947 */ /* 0x000fea0003800000 */
[----:B------:R-:W-:-:S04]  /*2530*/  LOP3.LUT P1, RZ, R3, 0x7fffffff, RZ, 0xc0, !PT ;  /* 0x7fffffff03ff7812 */ /* 0x000fc8000782c0ff */
[----:B------:R-:W-:-:S13]  /*2540*/  PLOP3.LUT P0, PT, P0, P1, PT, 0x2f, 0xf2 ;  /* 0x0000000000f2781c */ /* 0x000fda0000702577 */
[----:B------:R-:W-:Y:S05]  /*2550*/  @P0 BRA `(.L_x_37) ;  /* 0x0000000400000947 */ /* 0x000fea0003800000 */
[----:B------:R-:W-:Y:S02]  /*2560*/  ISETP.GE.AND P0, PT, R8, RZ, PT ;  /* 0x000000ff0800720c */ /* 0x000fe40003f06270 */
[----:B------:R-:W-:-:S11]  /*2570*/  ISETP.GE.AND P1, PT, R9, RZ, PT ;  /* 0x000000ff0900720c */ /* 0x000fd60003f26270 */
[----:B------:R-:W-:Y:S01]  /*2580*/  @P0 MOV R7, RZ ;  /* 0x000000ff00070202 */ /* 0x000fe20000000f00 */
[----:B------:R-:W-:Y:S01]  /*2590*/  @!P0 FFMA R0, R0, 1.84467440737095516160e+19, RZ ;  /* 0x5f80000000008823 */ /* 0x000fe200000000ff */
[----:B------:R-:W-:Y:S01]  /*25a0*/  @!P0 MOV R7, 0xffffffc0 ;  /* 0xffffffc000078802 */ /* 0x000fe20000000f00 */
[----:B------:R-:W-:-:S03]  /*25b0*/  @!P1 FFMA R3, R3, 1.84467440737095516160e+19, RZ ;  /* 0x5f80000003039823 */ /* 0x000fc600000000ff */
[----:B------:R-:W-:-:S07]  /*25c0*/  @!P1 IADD3 R7, PT, PT, R7, 0x40, RZ ;  /* 0x0000004007079810 */ /* 0x000fce0007ffe0ff */
.L_x_33:
[----:B------:R-:W-:Y:S01]  /*25d0*/  LEA R8, R12, 0xc0800000, 0x17 ;  /* 0xc08000000c087811 */ /* 0x000fe200078eb8ff */
[----:B------:R-:W-:Y:S03]  /*25e0*/  BSSY.RECONVERGENT B2, `(.L_x_38) ;  /* 0x0000036000027945 */ /* 0x000fe60003800200 */
[----:B------:R-:W-:Y:S02]  /*25f0*/  IADD3 R8, PT, PT, -R8, R3, RZ ;  /* 0x0000000308087210 */ /* 0x000fe40007ffe1ff */
[----:B------:R-:W-:Y:S02]  /*2600*/  IADD3 R3, PT, PT, R10, -0x7f, RZ ;  /* 0xffffff810a037810 */ /* 0x000fe40007ffe0ff */
[----:B------:R0:W1:Y:S01]  /*2610*/  MUFU.RCP R9, R8 ;  /* 0x0000000800097308 */ /* 0x0000620000001000 */
[----:B------:R-:W-:Y:S02]  /*2620*/  FADD.FTZ R11, -R8, -RZ ;  /* 0x800000ff080b7221 */ /* 0x000fe40000010100 */
[C---:B------:R-:W-:Y:S01]  /*2630*/  IMAD R0, R3.reuse, -0x800000, R0 ;  /* 0xff80000003007824 */ /* 0x040fe200078e0200 */
[----:B0-----:R-:W-:-:S04]  /*2640*/  IADD3 R8, PT, PT, R3, 0x7f, -R12 ;  /* 0x0000007f03087810 */ /* 0x001fc80007ffe80c */
[----:B------:R-:W-:Y:S01]  /*2650*/  IADD3 R8, PT, PT, R8, R7, RZ ;  /* 0x0000000708087210 */ /* 0x000fe20007ffe0ff */
[----:B-1----:R-:W-:-:S04]  /*2660*/  FFMA R10, R9, R11, 1 ;  /* 0x3f800000090a7423 */ /* 0x002fc8000000000b */
[----:B------:R-:W-:-:S04]  /*2670*/  FFMA R14, R9, R10, R9 ;  /* 0x0000000a090e7223 */ /* 0x000fc80000000009 */
[----:B------:R-:W-:-:S04]  /*2680*/  FFMA R9, R0, R14, RZ ;  /* 0x0000000e00097223 */ /* 0x000fc800000000ff */
[----:B------:R-:W-:-:S04]  /*2690*/  FFMA R10, R11, R9, R0 ;  /* 0x000000090b0a7223 */ /* 0x000fc80000000000 */
[----:B------:R-:W-:-:S04]  /*26a0*/  FFMA R9, R14, R10, R9 ;  /* 0x0000000a0e097223 */ /* 0x000fc80000000009 */
[----:B------:R-:W-:-:S04]  /*26b0*/  FFMA R10, R11, R9, R0 ;  /* 0x000000090b0a7223 */ /* 0x000fc80000000000 */
[----:B------:R-:W-:-:S05]  /*26c0*/  FFMA R0, R14, R10, R9 ;  /* 0x0000000a0e007223 */ /* 0x000fca0000000009 */
[----:B------:R-:W-:-:S04]  /*26d0*/  SHF.R.U32.HI R3, RZ, 0x17, R0 ;  /* 0x00000017ff037819 */ /* 0x000fc80000011600 */
[----:B------:R-:W-:-:S04]  /*26e0*/  LOP3.LUT R3, R3, 0xff, RZ, 0xc0, !PT ;  /* 0x000000ff03037812 */ /* 0x000fc800078ec0ff */
[----:B------:R-:W-:-:S04]  /*26f0*/  IADD3 R11, PT, PT, R3, R8, RZ ;  /* 0x00000008030b7210 */ /* 0x000fc80007ffe0ff */
[----:B------:R-:W-:-:S04]  /*2700*/  IADD3 R3, PT, PT, R11, -0x1, RZ ;  /* 0xffffffff0b037810 */ /* 0x000fc80007ffe0ff */
[----:B------:R-:W-:-:S13]  /*2710*/  ISETP.GE.U32.AND P0, PT, R3, 0xfe, PT ;  /* 0x000000fe0300780c */ /* 0x000fda0003f06070 */
[----:B------:R-:W-:Y:S05]  /*2720*/  @!P0 BRA `(.L_x_39) ;  /* 0x0000000000808947 */ /* 0x000fea0003800000 */
[----:B------:R-:W-:-:S13]  /*2730*/  ISETP.GT.AND P0, PT, R11, 0xfe, PT ;  /* 0x000000fe0b00780c */ /* 0x000fda0003f04270 */
[----:B------:R-:W-:Y:S05]  /*2740*/  @P0 BRA `(.L_x_40) ;  /* 0x00000000006c0947 */ /* 0x000fea0003800000 */
[----:B------:R-:W-:-:S13]  /*2750*/  ISETP.GE.AND P0, PT, R11, 0x1, PT ;  /* 0x000000010b00780c */ /* 0x000fda0003f06270 */
[----:B------:R-:W-:Y:S05]  /*2760*/  @P0 BRA `(.L_x_41) ;  /* 0x0000000000740947 */ /* 0x000fea0003800000 */
[----:B------:R-:W-:Y:S02]  /*2770*/  ISETP.GE.AND P0, PT, R11, -0x18, PT ;  /* 0xffffffe80b00780c */ /* 0x000fe40003f06270 */
[----:B------:R-:W-:-:S11]  /*2780*/  LOP3.LUT R0, R0, 0x80000000, RZ, 0xc0, !PT ;  /* 0x8000000000007812 */ /* 0x000fd600078ec0ff */
[----:B------:R-:W-:Y:S05]  /*2790*/  @!P0 BRA `(.L_x_41) ;  /* 0x0000000000688947 */ /* 0x000fea0003800000 */
[CCC-:B------:R-:W-:Y:S01]  /*27a0*/  FFMA.RZ R3, R14.reuse, R10.reuse, R9.reuse ;  /* 0x0000000a0e037223 */ /* 0x1c0fe2000000c009 */
[CCC-:B------:R-:W-:Y:S01]  /*27b0*/  FFMA.RM R8, R14.reuse, R10.reuse, R9.reuse ;  /* 0x0000000a0e087223 */ /* 0x1c0fe20000004009 */
[C---:B------:R-:W-:Y:S02]  /*27c0*/  ISETP.NE.AND P3, PT, R11.reuse, RZ, PT ;  /* 0x000000ff0b00720c */ /* 0x040fe40003f65270 */
[----:B------:R-:W-:Y:S02]  /*27d0*/  ISETP.NE.AND P1, PT, R11, RZ, PT ;  /* 0x000000ff0b00720c */ /* 0x000fe40003f25270 */
[----:B------:R-:W-:Y:S01]  /*27e0*/  LOP3.LUT R7, R3, 0x7fffff, RZ, 0xc0, !PT ;  /* 0x007fffff03077812 */ /* 0x000fe200078ec0ff */
[----:B------:R-:W-:Y:S01]  /*27f0*/  FFMA.RP R3, R14, R10, R9 ;  /* 0x0000000a0e037223 */ /* 0x000fe20000008009 */
[----:B------:R-:W-:Y:S02]  /*2800*/  IADD3 R10, PT, PT, R11, 0x20, RZ ;  /* 0x000000200b0a7810 */ /* 0x000fe40007ffe0ff */
[----:B------:R-:W-:-:S02]  /*2810*/  LOP3.LUT R7, R7, 0x800000, RZ, 0xfc, !PT ;  /* 0x0080000007077812 */ /* 0x000fc400078efcff */
[----:B------:R-:W-:Y:S02]  /*2820*/  IADD3 R9, PT, PT, -R11, RZ, RZ ;  /* 0x000000ff0b097210 */ /* 0x000fe40007ffe1ff */
[----:B------:R-:W-:Y:S02]  /*2830*/  SHF.L.U32 R10, R7, R10, RZ ;  /* 0x0000000a070a7219 */ /* 0x000fe400000006ff */
[----:B------:R-:W-:Y:S02]  /*2840*/  FSETP.NEU.FTZ.AND P0, PT, R3, R8, PT ;  /* 0x000000080300720b */ /* 0x000fe40003f1d000 */
[----:B------:R-:W-:Y:S02]  /*2850*/  SEL R8, R9, RZ, P3 ;  /* 0x000000ff09087207 */ /* 0x000fe40001800000 */
[----:B------:R-:W-:Y:S02]  /*2860*/  ISETP.NE.AND P1, PT, R10, RZ, P1 ;  /* 0x000000ff0a00720c */ /* 0x000fe40000f25270 */
[----:B------:R-:W-:-:S02]  /*2870*/  SHF.R.U32.HI R8, RZ, R8, R7 ;  /* 0x00000008ff087219 */ /* 0x000fc40000011607 */
[----:B------:R-:W-:Y:S02]  /*2880*/  PLOP3.LUT P0, PT, P0, P1, PT, 0xf8, 0x8f ;  /* 0x00000000008f781c */ /* 0x000fe40000703f70 */
[----:B------:R-:W-:Y:S02]  /*2890*/  SHF.R.U32.HI R10, RZ, 0x1, R8 ;  /* 0x00000001ff0a7819 */ /* 0x000fe40000011608 */
[----:B------:R-:W-:-:S04]  /*28a0*/  SEL R3, RZ, 0x1, !P0 ;  /* 0x00000001ff037807 */ /* 0x000fc80004000000 */
[----:B------:R-:W-:-:S04]  /*28b0*/  LOP3.LUT R3, R3, 0x1, R10, 0xf8, !PT ;  /* 0x0000000103037812 */ /* 0x000fc800078ef80a */
[----:B------:R-:W-:-:S04]  /*28c0*/  LOP3.LUT R3, R3, R8, RZ, 0xc0, !PT ;  /* 0x0000000803037212 */ /* 0x000fc800078ec0ff */
[----:B------:R-:W-:-:S04]  /*28d0*/  IADD3 R3, PT, PT, R10, R3, RZ ;  /* 0x000000030a037210 */ /* 0x000fc80007ffe0ff */
[----:B------:R-:W-:Y:S01]  /*28e0*/  LOP3.LUT R0, R3, R0, RZ, 0xfc, !PT ;  /* 0x0000000003007212 */ /* 0x000fe200078efcff */
[----:B------:R-:W-:Y:S06]  /*28f0*/  BRA `(.L_x_41) ;  /* 0x0000000000107947 */ /* 0x000fec0003800000 */
.L_x_40:
[----:B------:R-:W-:-:S04]  /*2900*/  LOP3.LUT R0, R0, 0x80000000, RZ, 0xc0, !PT ;  /* 0x8000000000007812 */ /* 0x000fc800078ec0ff */
[----:B------:R-:W-:Y:S01]  /*2910*/  LOP3.LUT R0, R0, 0x7f800000, RZ, 0xfc, !PT ;  /* 0x7f80000000007812 */ /* 0x000fe200078efcff */
[----:B------:R-:W-:Y:S06]  /*2920*/  BRA `(.L_x_41) ;  /* 0x0000000000047947 */ /* 0x000fec0003800000 */
.L_x_39:
[----:B------:R-:W-:-:S07]  /*2930*/  LEA R0, R8, R0, 0x17 ;  /* 0x0000000008007211 */ /* 0x000fce00078eb8ff */
.L_x_41:
[----:B------:R-:W-:Y:S05]  /*2940*/  BSYNC.RECONVERGENT B2 ;  /* 0x0000000000027941 */ /* 0x000fea0003800200 */
.L_x_38:
[----:B------:R-:W-:Y:S05]  /*2950*/  BRA `(.L_x_42) ;  /* 0x0000000000207947 */ /* 0x000fea0003800000 */
.L_x_37:
[----:B------:R-:W-:-:S04]  /*2960*/  LOP3.LUT R0, R3, 0x80000000, R0, 0x48, !PT ;  /* 0x8000000003007812 */ /* 0x000fc800078e4800 */
[----:B------:R-:W-:Y:S01]  /*2970*/  LOP3.LUT R0, R0, 0x7f800000, RZ, 0xfc, !PT ;  /* 0x7f80000000007812 */ /* 0x000fe200078efcff */
[----:B------:R-:W-:Y:S06]  /*2980*/  BRA `(.L_x_42) ;  /* 0x0000000000147947 */ /* 0x000fec0003800000 */
.L_x_36:
[----:B------:R-:W-:Y:S01]  /*2990*/  LOP3.LUT R0, R3, 0x80000000, R0, 0x48, !PT ;  /* 0x8000000003007812 */ /* 0x000fe200078e4800 */
[----:B------:R-:W-:Y:S06]  /*29a0*/  BRA `(.L_x_42) ;  /* 0x00000000000c7947 */ /* 0x000fec0003800000 */
.L_x_35:
[----:B------:R-:W0:Y:S01]  /*29b0*/  MUFU.RSQ R0, -QNAN ;  /* 0xffc0000000007908 */ /* 0x000e220000001400 */
[----:B------:R-:W-:Y:S05]  /*29c0*/  BRA `(.L_x_42) ;  /* 0x0000000000047947 */ /* 0x000fea0003800000 */
.L_x_34:
[----:B------:R-:W-:-:S07]  /*29d0*/  FADD.FTZ R0, R0, R3 ;  /* 0x0000000300007221 */ /* 0x000fce0000010000 */
.L_x_42:
[----:B------:R-:W-:Y:S05]  /*29e0*/  BSYNC.RECONVERGENT B1 ;  /* 0x0000000000017941 */ /* 0x000fea0003800200 */
.L_x_32:
[----:B------:R-:W-:-:S04]  /*29f0*/  HFMA2 R3, -RZ, RZ, 0, 0 ;  /* 0x00000000ff037431 */ /* 0x000fc800000001ff */
[----:B0-----:R-:W-:Y:S05]  /*2a00*/  RET.REL.NODEC R2 `(_Z17layer_norm_kernelPKfPfiif) ;  /* 0xffffffd4027c7950 */ /* 0x001fea0003c3ffff */
.L_x_43:
[----:B------:R-:W-:-:S00]  /*2a10*/  BRA `(.L_x_43) ;  /* 0xfffffffc00fc7947 */ /* 0x000fc0000383ffff */
[----:B------:R-:W-:-:S00]  /*2a20*/  NOP ;  /* 0x0000000000007918 */ /* 0x000fc00000000000 */
        /* <DEDUP_REMOVED lines=13> */
.L_x_46:


//--------------------- .nv.shared.reserved.0     --------------------------
	.section	.nv.shared.reserved.0,"aw",@nobits
	.weak		__nv_reservedSMEM_offset_0_alias
	.size		__nv_reservedSMEM_offset_0_alias, 0, 64
	.other		__nv_reservedSMEM_offset_0_alias,@"STO_CUDA_RESERVED_SHARED STV_DEFAULT"
__nv_reservedSMEM_offset_0_alias:
	.zero		0
	.zero		64


//--------------------- .nv.constant0._Z17layer_norm_kernelPKfPfiif --------------------------
	.section	.nv.constant0._Z17layer_norm_kernelPKfPfiif,"a",@progbits
	.sectionflags	@""
	.align	4
.nv.constant0._Z17layer_norm_kernelPKfPfiif:
	.zero		924


//--------------------- SYMBOLS --------------------------

	.type		.nv.reservedSmem.offset0,@object
	.size		.nv.reservedSmem.offset0,0x4
